//
// Generated by NVIDIA NVVM Compiler
//
// Compiler Build ID: CL-36424714
// Cuda compilation tools, release 13.0, V13.0.88
// Based on NVVM 20.0.0
//

.version 9.0
.target sm_100
.address_size 64

	// .globl	_Z24compute_auto_correlationPKdS0_Pym
.func  (.param .align 16 .b8 func_retval0[16]) __internal_trig_reduction_slowpathd
(
	.param .b64 __internal_trig_reduction_slowpathd_param_0
)
;
.global .align 8 .b8 __cudart_i2opi_d[144] = {8, 93, 141, 31, 177, 95, 251, 107, 234, 146, 82, 138, 247, 57, 7, 61, 123, 241, 229, 235, 199, 186, 39, 117, 45, 234, 95, 158, 102, 63, 70, 79, 183, 9, 203, 39, 207, 126, 54, 109, 31, 109, 10, 90, 139, 17, 47, 239, 15, 152, 5, 222, 255, 151, 248, 31, 59, 40, 249, 189, 139, 95, 132, 156, 244, 57, 83, 131, 57, 214, 145, 57, 65, 126, 95, 180, 38, 112, 156, 233, 132, 68, 187, 46, 245, 53, 130, 232, 62, 167, 41, 177, 28, 235, 29, 254, 28, 146, 209, 9, 234, 46, 73, 6, 224, 210, 77, 66, 58, 110, 36, 183, 97, 197, 187, 222, 171, 99, 81, 254, 65, 144, 67, 60, 153, 149, 98, 219, 192, 221, 52, 245, 209, 87, 39, 252, 41, 21, 68, 78, 110, 131, 249, 162};
.global .align 16 .b8 __cudart_sin_cos_coeffs[128] = {70, 210, 176, 44, 241, 229, 90, 190, 146, 227, 172, 105, 227, 29, 199, 62, 161, 98, 219, 25, 160, 1, 42, 191, 24, 8, 17, 17, 17, 17, 129, 63, 84, 85, 85, 85, 85, 85, 197, 191, 0, 0, 0, 0, 0, 0, 0, 0, 0, 0, 0, 0, 0, 0, 0, 0, 100, 129, 253, 32, 131, 255, 168, 189, 40, 133, 239, 193, 167, 238, 33, 62, 217, 230, 6, 142, 79, 126, 146, 190, 233, 188, 221, 25, 160, 1, 250, 62, 71, 93, 193, 22, 108, 193, 86, 191, 81, 85, 85, 85, 85, 85, 165, 63, 0, 0, 0, 0, 0, 0, 224, 191, 0, 0, 0, 0, 0, 0, 240, 63};

.visible .entry _Z24compute_auto_correlationPKdS0_Pym(
	.param .u64 .ptr .align 1 _Z24compute_auto_correlationPKdS0_Pym_param_0,
	.param .u64 .ptr .align 1 _Z24compute_auto_correlationPKdS0_Pym_param_1,
	.param .u64 .ptr .align 1 _Z24compute_auto_correlationPKdS0_Pym_param_2,
	.param .u64 _Z24compute_auto_correlationPKdS0_Pym_param_3
)
{
	.reg .pred 	%p<32>;
	.reg .b32 	%r<81>;
	.reg .b64 	%rd<53>;
	.reg .b64 	%fd<250>;

	ld.param.u64 	%rd13, [_Z24compute_auto_correlationPKdS0_Pym_param_3];
	mov.u32 	%r29, %ctaid.x;
	mov.u32 	%r30, %ntid.x;
	mov.u32 	%r31, %tid.x;
	mad.lo.s32 	%r71, %r29, %r30, %r31;
	cvt.s64.s32 	%rd51, %r71;
	add.s64 	%rd2, %rd13, -1;
	setp.le.u64 	%p1, %rd2, %rd51;
	@%p1 bra 	$L__BB0_33;
$L__BB0_1:
	add.s32 	%r72, %r71, 1;
	cvt.s64.s32 	%rd52, %r72;
	setp.le.u64 	%p2, %rd13, %rd52;
	@%p2 bra 	$L__BB0_32;
	ld.param.u64 	%rd48, [_Z24compute_auto_correlationPKdS0_Pym_param_1];
	ld.param.u64 	%rd46, [_Z24compute_auto_correlationPKdS0_Pym_param_0];
	cvta.to.global.u64 	%rd14, %rd46;
	shl.b64 	%rd15, %rd51, 3;
	add.s64 	%rd5, %rd14, %rd15;
	cvta.to.global.u64 	%rd16, %rd48;
	add.s64 	%rd6, %rd16, %rd15;
$L__BB0_3:
	ld.param.u64 	%rd49, [_Z24compute_auto_correlationPKdS0_Pym_param_1];
	ld.param.u64 	%rd47, [_Z24compute_auto_correlationPKdS0_Pym_param_0];
	ld.global.f64 	%fd1, [%rd5];
	ld.global.f64 	%fd43, [%rd6];
	cvta.to.global.u64 	%rd17, %rd47;
	shl.b64 	%rd18, %rd52, 3;
	add.s64 	%rd19, %rd17, %rd18;
	ld.global.f64 	%fd2, [%rd19];
	cvta.to.global.u64 	%rd20, %rd49;
	add.s64 	%rd21, %rd20, %rd18;
	ld.global.f64 	%fd44, [%rd21];
	mul.f64 	%fd3, %fd43, 0d3F33104B57CF96A3;
	mul.f64 	%fd4, %fd44, 0d3F33104B57CF96A3;
	abs.f64 	%fd5, %fd3;
	setp.neu.f64 	%p3, %fd5, 0d7FF0000000000000;
	@%p3 bra 	$L__BB0_5;
	mov.f64 	%fd50, 0d0000000000000000;
	mul.rn.f64 	%fd241, %fd3, %fd50;
	mov.b32 	%r73, 0;
	bra.uni 	$L__BB0_7;
$L__BB0_5:
	mul.f64 	%fd45, %fd3, 0d3FE45F306DC9C883;
	cvt.rni.s32.f64 	%r73, %fd45;
	cvt.rn.f64.s32 	%fd46, %r73;
	fma.rn.f64 	%fd47, %fd46, 0dBFF921FB54442D18, %fd3;
	fma.rn.f64 	%fd48, %fd46, 0dBC91A62633145C00, %fd47;
	fma.rn.f64 	%fd241, %fd46, 0dB97B839A252049C0, %fd48;
	setp.ltu.f64 	%p4, %fd5, 0d41E0000000000000;
	@%p4 bra 	$L__BB0_7;
	{ // callseq 0, 0
	.param .b64 param0;
	st.param.f64 	[param0], %fd3;
	.param .align 16 .b8 retval0[16];
	call.uni (retval0), 
	__internal_trig_reduction_slowpathd, 
	(
	param0
	);
	ld.param.f64 	%fd241, [retval0];
	ld.param.b32 	%r73, [retval0+8];
	} // callseq 0
$L__BB0_7:
	shl.b32 	%r34, %r73, 6;
	cvt.u64.u32 	%rd22, %r34;
	and.b64  	%rd23, %rd22, 64;
	mov.u64 	%rd24, __cudart_sin_cos_coeffs;
	add.s64 	%rd25, %rd24, %rd23;
	mul.rn.f64 	%fd51, %fd241, %fd241;
	and.b32  	%r35, %r73, 1;
	setp.eq.b32 	%p5, %r35, 1;
	selp.f64 	%fd52, 0dBDA8FF8320FD8164, 0d3DE5DB65F9785EBA, %p5;
	ld.global.nc.v2.f64 	{%fd53, %fd54}, [%rd25];
	fma.rn.f64 	%fd55, %fd52, %fd51, %fd53;
	fma.rn.f64 	%fd56, %fd55, %fd51, %fd54;
	ld.global.nc.v2.f64 	{%fd57, %fd58}, [%rd25+16];
	fma.rn.f64 	%fd59, %fd56, %fd51, %fd57;
	fma.rn.f64 	%fd60, %fd59, %fd51, %fd58;
	ld.global.nc.v2.f64 	{%fd61, %fd62}, [%rd25+32];
	fma.rn.f64 	%fd63, %fd60, %fd51, %fd61;
	fma.rn.f64 	%fd64, %fd63, %fd51, %fd62;
	fma.rn.f64 	%fd65, %fd64, %fd241, %fd241;
	fma.rn.f64 	%fd66, %fd64, %fd51, 0d3FF0000000000000;
	selp.f64 	%fd67, %fd66, %fd65, %p5;
	and.b32  	%r36, %r73, 2;
	setp.eq.s32 	%p6, %r36, 0;
	mov.f64 	%fd68, 0d0000000000000000;
	sub.f64 	%fd69, %fd68, %fd67;
	selp.f64 	%fd10, %fd67, %fd69, %p6;
	abs.f64 	%fd11, %fd4;
	setp.neu.f64 	%p7, %fd11, 0d7FF0000000000000;
	@%p7 bra 	$L__BB0_9;
	mov.f64 	%fd75, 0d0000000000000000;
	mul.rn.f64 	%fd242, %fd4, %fd75;
	mov.b32 	%r74, 0;
	bra.uni 	$L__BB0_11;
$L__BB0_9:
	mul.f64 	%fd70, %fd4, 0d3FE45F306DC9C883;
	cvt.rni.s32.f64 	%r74, %fd70;
	cvt.rn.f64.s32 	%fd71, %r74;
	fma.rn.f64 	%fd72, %fd71, 0dBFF921FB54442D18, %fd4;
	fma.rn.f64 	%fd73, %fd71, 0dBC91A62633145C00, %fd72;
	fma.rn.f64 	%fd242, %fd71, 0dB97B839A252049C0, %fd73;
	setp.ltu.f64 	%p8, %fd11, 0d41E0000000000000;
	@%p8 bra 	$L__BB0_11;
	{ // callseq 1, 0
	.param .b64 param0;
	st.param.f64 	[param0], %fd4;
	.param .align 16 .b8 retval0[16];
	call.uni (retval0), 
	__internal_trig_reduction_slowpathd, 
	(
	param0
	);
	ld.param.f64 	%fd242, [retval0];
	ld.param.b32 	%r74, [retval0+8];
	} // callseq 1
$L__BB0_11:
	setp.neu.f64 	%p9, %fd5, 0d7FF0000000000000;
	shl.b32 	%r39, %r74, 6;
	cvt.u64.u32 	%rd26, %r39;
	and.b64  	%rd27, %rd26, 64;
	mov.u64 	%rd28, __cudart_sin_cos_coeffs;
	add.s64 	%rd29, %rd28, %rd27;
	mul.rn.f64 	%fd76, %fd242, %fd242;
	and.b32  	%r40, %r74, 1;
	setp.eq.b32 	%p10, %r40, 1;
	selp.f64 	%fd77, 0dBDA8FF8320FD8164, 0d3DE5DB65F9785EBA, %p10;
	ld.global.nc.v2.f64 	{%fd78, %fd79}, [%rd29];
	fma.rn.f64 	%fd80, %fd77, %fd76, %fd78;
	fma.rn.f64 	%fd81, %fd80, %fd76, %fd79;
	ld.global.nc.v2.f64 	{%fd82, %fd83}, [%rd29+16];
	fma.rn.f64 	%fd84, %fd81, %fd76, %fd82;
	fma.rn.f64 	%fd85, %fd84, %fd76, %fd83;
	ld.global.nc.v2.f64 	{%fd86, %fd87}, [%rd29+32];
	fma.rn.f64 	%fd88, %fd85, %fd76, %fd86;
	fma.rn.f64 	%fd89, %fd88, %fd76, %fd87;
	fma.rn.f64 	%fd90, %fd89, %fd242, %fd242;
	fma.rn.f64 	%fd91, %fd89, %fd76, 0d3FF0000000000000;
	selp.f64 	%fd92, %fd91, %fd90, %p10;
	and.b32  	%r41, %r74, 2;
	setp.eq.s32 	%p11, %r41, 0;
	mov.f64 	%fd93, 0d0000000000000000;
	sub.f64 	%fd94, %fd93, %fd92;
	selp.f64 	%fd95, %fd92, %fd94, %p11;
	mul.f64 	%fd16, %fd10, %fd95;
	@%p9 bra 	$L__BB0_13;
	mov.f64 	%fd101, 0d0000000000000000;
	mul.rn.f64 	%fd244, %fd3, %fd101;
	mov.b32 	%r76, 1;
	bra.uni 	$L__BB0_16;
$L__BB0_13:
	mul.f64 	%fd96, %fd3, 0d3FE45F306DC9C883;
	cvt.rni.s32.f64 	%r75, %fd96;
	cvt.rn.f64.s32 	%fd97, %r75;
	fma.rn.f64 	%fd98, %fd97, 0dBFF921FB54442D18, %fd3;
	fma.rn.f64 	%fd99, %fd97, 0dBC91A62633145C00, %fd98;
	fma.rn.f64 	%fd244, %fd97, 0dB97B839A252049C0, %fd99;
	setp.ltu.f64 	%p12, %fd5, 0d41E0000000000000;
	@%p12 bra 	$L__BB0_15;
	{ // callseq 2, 0
	.param .b64 param0;
	st.param.f64 	[param0], %fd3;
	.param .align 16 .b8 retval0[16];
	call.uni (retval0), 
	__internal_trig_reduction_slowpathd, 
	(
	param0
	);
	ld.param.f64 	%fd244, [retval0];
	ld.param.b32 	%r75, [retval0+8];
	} // callseq 2
$L__BB0_15:
	add.s32 	%r76, %r75, 1;
$L__BB0_16:
	setp.neu.f64 	%p13, %fd11, 0d7FF0000000000000;
	shl.b32 	%r44, %r76, 6;
	cvt.u64.u32 	%rd30, %r44;
	and.b64  	%rd31, %rd30, 64;
	mov.u64 	%rd32, __cudart_sin_cos_coeffs;
	add.s64 	%rd33, %rd32, %rd31;
	mul.rn.f64 	%fd102, %fd244, %fd244;
	and.b32  	%r45, %r76, 1;
	setp.eq.b32 	%p14, %r45, 1;
	selp.f64 	%fd103, 0dBDA8FF8320FD8164, 0d3DE5DB65F9785EBA, %p14;
	ld.global.nc.v2.f64 	{%fd104, %fd105}, [%rd33];
	fma.rn.f64 	%fd106, %fd103, %fd102, %fd104;
	fma.rn.f64 	%fd107, %fd106, %fd102, %fd105;
	ld.global.nc.v2.f64 	{%fd108, %fd109}, [%rd33+16];
	fma.rn.f64 	%fd110, %fd107, %fd102, %fd108;
	fma.rn.f64 	%fd111, %fd110, %fd102, %fd109;
	ld.global.nc.v2.f64 	{%fd112, %fd113}, [%rd33+32];
	fma.rn.f64 	%fd114, %fd111, %fd102, %fd112;
	fma.rn.f64 	%fd115, %fd114, %fd102, %fd113;
	fma.rn.f64 	%fd116, %fd115, %fd244, %fd244;
	fma.rn.f64 	%fd117, %fd115, %fd102, 0d3FF0000000000000;
	selp.f64 	%fd118, %fd117, %fd116, %p14;
	and.b32  	%r46, %r76, 2;
	setp.eq.s32 	%p15, %r46, 0;
	mov.f64 	%fd119, 0d0000000000000000;
	sub.f64 	%fd120, %fd119, %fd118;
	selp.f64 	%fd22, %fd118, %fd120, %p15;
	@%p13 bra 	$L__BB0_18;
	mov.f64 	%fd126, 0d0000000000000000;
	mul.rn.f64 	%fd246, %fd4, %fd126;
	mov.b32 	%r78, 1;
	bra.uni 	$L__BB0_21;
$L__BB0_18:
	mul.f64 	%fd121, %fd4, 0d3FE45F306DC9C883;
	cvt.rni.s32.f64 	%r77, %fd121;
	cvt.rn.f64.s32 	%fd122, %r77;
	fma.rn.f64 	%fd123, %fd122, 0dBFF921FB54442D18, %fd4;
	fma.rn.f64 	%fd124, %fd122, 0dBC91A62633145C00, %fd123;
	fma.rn.f64 	%fd246, %fd122, 0dB97B839A252049C0, %fd124;
	setp.ltu.f64 	%p16, %fd11, 0d41E0000000000000;
	@%p16 bra 	$L__BB0_20;
	{ // callseq 3, 0
	.param .b64 param0;
	st.param.f64 	[param0], %fd4;
	.param .align 16 .b8 retval0[16];
	call.uni (retval0), 
	__internal_trig_reduction_slowpathd, 
	(
	param0
	);
	ld.param.f64 	%fd246, [retval0];
	ld.param.b32 	%r77, [retval0+8];
	} // callseq 3
$L__BB0_20:
	add.s32 	%r78, %r77, 1;
$L__BB0_21:
	shl.b32 	%r49, %r78, 6;
	cvt.u64.u32 	%rd34, %r49;
	and.b64  	%rd35, %rd34, 64;
	mov.u64 	%rd36, __cudart_sin_cos_coeffs;
	add.s64 	%rd37, %rd36, %rd35;
	mul.rn.f64 	%fd127, %fd246, %fd246;
	and.b32  	%r50, %r78, 1;
	setp.eq.b32 	%p17, %r50, 1;
	selp.f64 	%fd128, 0dBDA8FF8320FD8164, 0d3DE5DB65F9785EBA, %p17;
	ld.global.nc.v2.f64 	{%fd129, %fd130}, [%rd37];
	fma.rn.f64 	%fd131, %fd128, %fd127, %fd129;
	fma.rn.f64 	%fd132, %fd131, %fd127, %fd130;
	ld.global.nc.v2.f64 	{%fd133, %fd134}, [%rd37+16];
	fma.rn.f64 	%fd135, %fd132, %fd127, %fd133;
	fma.rn.f64 	%fd136, %fd135, %fd127, %fd134;
	ld.global.nc.v2.f64 	{%fd137, %fd138}, [%rd37+32];
	fma.rn.f64 	%fd139, %fd136, %fd127, %fd137;
	fma.rn.f64 	%fd140, %fd139, %fd127, %fd138;
	fma.rn.f64 	%fd141, %fd140, %fd246, %fd246;
	fma.rn.f64 	%fd142, %fd140, %fd127, 0d3FF0000000000000;
	selp.f64 	%fd143, %fd142, %fd141, %p17;
	and.b32  	%r51, %r78, 2;
	setp.eq.s32 	%p18, %r51, 0;
	mov.f64 	%fd144, 0d0000000000000000;
	sub.f64 	%fd145, %fd144, %fd143;
	selp.f64 	%fd146, %fd143, %fd145, %p18;
	mul.f64 	%fd28, %fd22, %fd146;
	mul.f64 	%fd147, %fd2, 0d3F33104B57CF96A3;
	mul.f64 	%fd148, %fd1, 0d3F33104B57CF96A3;
	sub.f64 	%fd29, %fd148, %fd147;
	abs.f64 	%fd30, %fd29;
	setp.neu.f64 	%p19, %fd30, 0d7FF0000000000000;
	@%p19 bra 	$L__BB0_23;
	mov.f64 	%fd154, 0d0000000000000000;
	mul.rn.f64 	%fd248, %fd29, %fd154;
	mov.b32 	%r80, 1;
	bra.uni 	$L__BB0_26;
$L__BB0_23:
	mul.f64 	%fd149, %fd29, 0d3FE45F306DC9C883;
	cvt.rni.s32.f64 	%r79, %fd149;
	cvt.rn.f64.s32 	%fd150, %r79;
	fma.rn.f64 	%fd151, %fd150, 0dBFF921FB54442D18, %fd29;
	fma.rn.f64 	%fd152, %fd150, 0dBC91A62633145C00, %fd151;
	fma.rn.f64 	%fd248, %fd150, 0dB97B839A252049C0, %fd152;
	setp.ltu.f64 	%p20, %fd30, 0d41E0000000000000;
	@%p20 bra 	$L__BB0_25;
	{ // callseq 4, 0
	.param .b64 param0;
	st.param.f64 	[param0], %fd29;
	.param .align 16 .b8 retval0[16];
	call.uni (retval0), 
	__internal_trig_reduction_slowpathd, 
	(
	param0
	);
	ld.param.f64 	%fd248, [retval0];
	ld.param.b32 	%r79, [retval0+8];
	} // callseq 4
$L__BB0_25:
	add.s32 	%r80, %r79, 1;
$L__BB0_26:
	shl.b32 	%r54, %r80, 6;
	cvt.u64.u32 	%rd38, %r54;
	and.b64  	%rd39, %rd38, 64;
	add.s64 	%rd41, %rd36, %rd39;
	mul.rn.f64 	%fd155, %fd248, %fd248;
	and.b32  	%r55, %r80, 1;
	setp.eq.b32 	%p21, %r55, 1;
	selp.f64 	%fd156, 0dBDA8FF8320FD8164, 0d3DE5DB65F9785EBA, %p21;
	ld.global.nc.v2.f64 	{%fd157, %fd158}, [%rd41];
	fma.rn.f64 	%fd159, %fd156, %fd155, %fd157;
	fma.rn.f64 	%fd160, %fd159, %fd155, %fd158;
	ld.global.nc.v2.f64 	{%fd161, %fd162}, [%rd41+16];
	fma.rn.f64 	%fd163, %fd160, %fd155, %fd161;
	fma.rn.f64 	%fd164, %fd163, %fd155, %fd162;
	ld.global.nc.v2.f64 	{%fd165, %fd166}, [%rd41+32];
	fma.rn.f64 	%fd167, %fd164, %fd155, %fd165;
	fma.rn.f64 	%fd168, %fd167, %fd155, %fd166;
	fma.rn.f64 	%fd169, %fd168, %fd248, %fd248;
	fma.rn.f64 	%fd170, %fd168, %fd155, 0d3FF0000000000000;
	selp.f64 	%fd171, %fd170, %fd169, %p21;
	and.b32  	%r56, %r80, 2;
	setp.eq.s32 	%p22, %r56, 0;
	mov.f64 	%fd172, 0d0000000000000000;
	sub.f64 	%fd173, %fd172, %fd171;
	selp.f64 	%fd174, %fd171, %fd173, %p22;
	fma.rn.f64 	%fd175, %fd28, %fd174, %fd16;
	setp.gt.f64 	%p23, %fd175, 0d3FF0000000000000;
	selp.f64 	%fd176, 0d3FF0000000000000, %fd175, %p23;
	setp.lt.f64 	%p24, %fd176, 0dBFF0000000000000;
	selp.f64 	%fd36, 0dBFF0000000000000, %fd176, %p24;
	{
	.reg .b32 %temp; 
	mov.b64 	{%temp, %r26}, %fd36;
	}
	abs.f64 	%fd37, %fd36;
	{
	.reg .b32 %temp; 
	mov.b64 	{%temp, %r57}, %fd37;
	}
	setp.gt.s32 	%p25, %r57, 1071801957;
	@%p25 bra 	$L__BB0_30;
	mul.f64 	%fd217, %fd36, %fd36;
	fma.rn.f64 	%fd218, %fd217, 0d3FB0066BDC1895E9, 0dBFB3823B180754AF;
	fma.rn.f64 	%fd219, %fd218, %fd217, 0d3FB11E52CC2F79AE;
	fma.rn.f64 	%fd220, %fd219, %fd217, 0dBF924EAF3526861B;
	fma.rn.f64 	%fd221, %fd220, %fd217, 0d3F91DF02A31E6CB7;
	fma.rn.f64 	%fd222, %fd221, %fd217, 0d3F847D18B0EEC6CC;
	fma.rn.f64 	%fd223, %fd222, %fd217, 0d3F8D0AF961BA53B0;
	fma.rn.f64 	%fd224, %fd223, %fd217, 0d3F91BF7734CF1C48;
	fma.rn.f64 	%fd225, %fd224, %fd217, 0d3F96E91483144EF7;
	fma.rn.f64 	%fd226, %fd225, %fd217, 0d3F9F1C6E0A4F9F81;
	fma.rn.f64 	%fd227, %fd226, %fd217, 0d3FA6DB6DC27FA92B;
	fma.rn.f64 	%fd228, %fd227, %fd217, 0d3FB333333320F91B;
	fma.rn.f64 	%fd229, %fd228, %fd217, 0d3FC5555555555F4D;
	mul.f64 	%fd230, %fd217, %fd229;
	fma.rn.f64 	%fd38, %fd230, %fd37, %fd37;
	setp.gt.s32 	%p29, %r26, -1;
	@%p29 bra 	$L__BB0_29;
	mov.f64 	%fd235, 0d3C91A62633145C07;
	add.rn.f64 	%fd236, %fd38, %fd235;
	mov.f64 	%fd237, 0d3FF921FB54442D18;
	add.rn.f64 	%fd249, %fd237, %fd236;
	bra.uni 	$L__BB0_31;
$L__BB0_29:
	mov.f64 	%fd231, 0dBC91A62633145C07;
	add.rn.f64 	%fd232, %fd38, %fd231;
	neg.f64 	%fd233, %fd232;
	mov.f64 	%fd234, 0d3FF921FB54442D18;
	add.rn.f64 	%fd249, %fd234, %fd233;
	bra.uni 	$L__BB0_31;
$L__BB0_30:
	mov.f64 	%fd177, 0d3FF0000000000000;
	sub.f64 	%fd178, %fd177, %fd37;
	{
	.reg .b32 %temp; 
	mov.b64 	{%r58, %temp}, %fd178;
	}
	{
	.reg .b32 %temp; 
	mov.b64 	{%temp, %r59}, %fd178;
	}
	add.s32 	%r60, %r59, -1048576;
	mov.b64 	%fd179, {%r58, %r60};
	rsqrt.approx.ftz.f64 	%fd180, %fd179;
	{
	.reg .b32 %temp; 
	mov.b64 	{%r61, %temp}, %fd180;
	}
	{
	.reg .b32 %temp; 
	mov.b64 	{%temp, %r62}, %fd180;
	}
	add.s32 	%r63, %r62, -1048576;
	mov.b64 	%fd181, {%r61, %r63};
	mul.f64 	%fd182, %fd179, %fd180;
	neg.f64 	%fd183, %fd182;
	fma.rn.f64 	%fd184, %fd182, %fd183, %fd179;
	fma.rn.f64 	%fd185, %fd184, %fd181, %fd182;
	neg.f64 	%fd186, %fd185;
	fma.rn.f64 	%fd187, %fd180, %fd186, 0d3FF0000000000000;
	fma.rn.f64 	%fd188, %fd187, %fd181, %fd181;
	fma.rn.f64 	%fd189, %fd185, %fd186, %fd179;
	fma.rn.f64 	%fd190, %fd189, %fd188, %fd185;
	{
	.reg .b32 %temp; 
	mov.b64 	{%r64, %temp}, %fd190;
	}
	{
	.reg .b32 %temp; 
	mov.b64 	{%temp, %r65}, %fd190;
	}
	add.s32 	%r66, %r65, 1048576;
	mov.b64 	%fd191, {%r64, %r66};
	fma.rn.f64 	%fd192, %fd178, 0d3EC715B371155F70, 0dBEBAC2FE66FAAC4B;
	fma.rn.f64 	%fd193, %fd192, %fd178, 0d3ED9A9B88EFCD9B8;
	fma.rn.f64 	%fd194, %fd193, %fd178, 0d3EDD0F40A8A0C4C3;
	fma.rn.f64 	%fd195, %fd194, %fd178, 0d3EF46D4CFA9E0E1F;
	fma.rn.f64 	%fd196, %fd195, %fd178, 0d3F079C168D1E2422;
	fma.rn.f64 	%fd197, %fd196, %fd178, 0d3F1C9A88C3BCA540;
	fma.rn.f64 	%fd198, %fd197, %fd178, 0d3F31C4E64BD476DF;
	fma.rn.f64 	%fd199, %fd198, %fd178, 0d3F46E8BA60009C8F;
	fma.rn.f64 	%fd200, %fd199, %fd178, 0d3F5F1C71C62B05A2;
	fma.rn.f64 	%fd201, %fd200, %fd178, 0d3F76DB6DB6DC9F2C;
	fma.rn.f64 	%fd202, %fd201, %fd178, 0d3F9333333333329C;
	fma.rn.f64 	%fd203, %fd202, %fd178, 0d3FB5555555555555;
	setp.lt.s32 	%p26, %r59, 1;
	mov.f64 	%fd204, 0d0000000000000000;
	mul.rn.f64 	%fd205, %fd37, %fd204;
	mul.f64 	%fd206, %fd178, %fd203;
	fma.rn.f64 	%fd207, %fd206, %fd191, %fd191;
	selp.f64 	%fd208, %fd205, %fd207, %p26;
	setp.lt.s32 	%p27, %r59, 0;
	mov.f64 	%fd209, 0d7FF0000000000000;
	mul.rn.f64 	%fd210, %fd208, %fd209;
	selp.f64 	%fd211, %fd210, %fd208, %p27;
	setp.lt.s32 	%p28, %r26, 0;
	mov.f64 	%fd212, 0dBCA1A62633145C07;
	add.rn.f64 	%fd213, %fd211, %fd212;
	neg.f64 	%fd214, %fd213;
	mov.f64 	%fd215, 0d400921FB54442D18;
	add.rn.f64 	%fd216, %fd215, %fd214;
	selp.f64 	%fd249, %fd216, %fd211, %p28;
$L__BB0_31:
	ld.param.u64 	%rd50, [_Z24compute_auto_correlationPKdS0_Pym_param_2];
	mul.f64 	%fd238, %fd249, 0d4066800000000000;
	div.rn.f64 	%fd239, %fd238, 0d400921FB54442D18;
	mul.f64 	%fd240, %fd239, 0d4010000000000000;
	cvt.rzi.s32.f64 	%r67, %fd240;
	min.s32 	%r68, %r67, 719;
	cvta.to.global.u64 	%rd42, %rd50;
	mul.wide.s32 	%rd43, %r68, 8;
	add.s64 	%rd44, %rd42, %rd43;
	atom.global.add.u64 	%rd45, [%rd44], 2;
	add.s32 	%r72, %r72, 1;
	cvt.s64.s32 	%rd52, %r72;
	setp.gt.u64 	%p30, %rd13, %rd52;
	@%p30 bra 	$L__BB0_3;
$L__BB0_32:
	mov.u32 	%r69, %ntid.x;
	mov.u32 	%r70, %nctaid.x;
	mad.lo.s32 	%r71, %r69, %r70, %r71;
	cvt.s64.s32 	%rd51, %r71;
	setp.gt.u64 	%p31, %rd2, %rd51;
	@%p31 bra 	$L__BB0_1;
$L__BB0_33:
	ret;

}
	// .globl	_Z25compute_cross_correlationPKdS0_S0_S0_Pym
.visible .entry _Z25compute_cross_correlationPKdS0_S0_S0_Pym(
	.param .u64 .ptr .align 1 _Z25compute_cross_correlationPKdS0_S0_S0_Pym_param_0,
	.param .u64 .ptr .align 1 _Z25compute_cross_correlationPKdS0_S0_S0_Pym_param_1,
	.param .u64 .ptr .align 1 _Z25compute_cross_correlationPKdS0_S0_S0_Pym_param_2,
	.param .u64 .ptr .align 1 _Z25compute_cross_correlationPKdS0_S0_S0_Pym_param_3,
	.param .u64 .ptr .align 1 _Z25compute_cross_correlationPKdS0_S0_S0_Pym_param_4,
	.param .u64 _Z25compute_cross_correlationPKdS0_S0_S0_Pym_param_5
)
{
	.reg .pred 	%p<31>;
	.reg .b32 	%r<77>;
	.reg .b64 	%rd<55>;
	.reg .b64 	%fd<250>;

	ld.param.u64 	%rd17, [_Z25compute_cross_correlationPKdS0_S0_S0_Pym_param_2];
	ld.param.u64 	%rd19, [_Z25compute_cross_correlationPKdS0_S0_S0_Pym_param_4];
	ld.param.u64 	%rd20, [_Z25compute_cross_correlationPKdS0_S0_S0_Pym_param_5];
	mov.u32 	%r28, %ctaid.x;
	mov.u32 	%r1, %ntid.x;
	mov.u32 	%r29, %tid.x;
	mad.lo.s32 	%r68, %r28, %r1, %r29;
	cvt.s64.s32 	%rd51, %r68;
	setp.le.u64 	%p1, %rd20, %rd51;
	@%p1 bra 	$L__BB1_33;
	mov.u32 	%r30, %nctaid.x;
	mul.lo.s32 	%r3, %r1, %r30;
	cvta.to.global.u64 	%rd2, %rd17;
	cvta.to.global.u64 	%rd3, %rd19;
$L__BB1_2:
	ld.param.u64 	%rd50, [_Z25compute_cross_correlationPKdS0_S0_S0_Pym_param_3];
	ld.param.u64 	%rd49, [_Z25compute_cross_correlationPKdS0_S0_S0_Pym_param_1];
	ld.param.u64 	%rd48, [_Z25compute_cross_correlationPKdS0_S0_S0_Pym_param_0];
	cvta.to.global.u64 	%rd52, %rd50;
	cvta.to.global.u64 	%rd22, %rd48;
	shl.b64 	%rd23, %rd51, 3;
	add.s64 	%rd6, %rd22, %rd23;
	cvta.to.global.u64 	%rd24, %rd49;
	add.s64 	%rd7, %rd24, %rd23;
	mov.b64 	%rd54, 0;
	mov.u64 	%rd53, %rd2;
$L__BB1_3:
	ld.global.f64 	%fd1, [%rd6];
	ld.global.f64 	%fd43, [%rd7];
	ld.global.f64 	%fd2, [%rd53];
	ld.global.f64 	%fd44, [%rd52];
	mul.f64 	%fd3, %fd43, 0d3F33104B57CF96A3;
	mul.f64 	%fd4, %fd44, 0d3F33104B57CF96A3;
	abs.f64 	%fd5, %fd3;
	setp.neu.f64 	%p2, %fd5, 0d7FF0000000000000;
	@%p2 bra 	$L__BB1_5;
	mov.f64 	%fd50, 0d0000000000000000;
	mul.rn.f64 	%fd241, %fd3, %fd50;
	mov.b32 	%r69, 0;
	bra.uni 	$L__BB1_7;
$L__BB1_5:
	mul.f64 	%fd45, %fd3, 0d3FE45F306DC9C883;
	cvt.rni.s32.f64 	%r69, %fd45;
	cvt.rn.f64.s32 	%fd46, %r69;
	fma.rn.f64 	%fd47, %fd46, 0dBFF921FB54442D18, %fd3;
	fma.rn.f64 	%fd48, %fd46, 0dBC91A62633145C00, %fd47;
	fma.rn.f64 	%fd241, %fd46, 0dB97B839A252049C0, %fd48;
	setp.ltu.f64 	%p3, %fd5, 0d41E0000000000000;
	@%p3 bra 	$L__BB1_7;
	{ // callseq 5, 0
	.param .b64 param0;
	st.param.f64 	[param0], %fd3;
	.param .align 16 .b8 retval0[16];
	call.uni (retval0), 
	__internal_trig_reduction_slowpathd, 
	(
	param0
	);
	ld.param.f64 	%fd241, [retval0];
	ld.param.b32 	%r69, [retval0+8];
	} // callseq 5
$L__BB1_7:
	shl.b32 	%r33, %r69, 6;
	cvt.u64.u32 	%rd25, %r33;
	and.b64  	%rd26, %rd25, 64;
	mov.u64 	%rd27, __cudart_sin_cos_coeffs;
	add.s64 	%rd28, %rd27, %rd26;
	mul.rn.f64 	%fd51, %fd241, %fd241;
	and.b32  	%r34, %r69, 1;
	setp.eq.b32 	%p4, %r34, 1;
	selp.f64 	%fd52, 0dBDA8FF8320FD8164, 0d3DE5DB65F9785EBA, %p4;
	ld.global.nc.v2.f64 	{%fd53, %fd54}, [%rd28];
	fma.rn.f64 	%fd55, %fd52, %fd51, %fd53;
	fma.rn.f64 	%fd56, %fd55, %fd51, %fd54;
	ld.global.nc.v2.f64 	{%fd57, %fd58}, [%rd28+16];
	fma.rn.f64 	%fd59, %fd56, %fd51, %fd57;
	fma.rn.f64 	%fd60, %fd59, %fd51, %fd58;
	ld.global.nc.v2.f64 	{%fd61, %fd62}, [%rd28+32];
	fma.rn.f64 	%fd63, %fd60, %fd51, %fd61;
	fma.rn.f64 	%fd64, %fd63, %fd51, %fd62;
	fma.rn.f64 	%fd65, %fd64, %fd241, %fd241;
	fma.rn.f64 	%fd66, %fd64, %fd51, 0d3FF0000000000000;
	selp.f64 	%fd67, %fd66, %fd65, %p4;
	and.b32  	%r35, %r69, 2;
	setp.eq.s32 	%p5, %r35, 0;
	mov.f64 	%fd68, 0d0000000000000000;
	sub.f64 	%fd69, %fd68, %fd67;
	selp.f64 	%fd10, %fd67, %fd69, %p5;
	abs.f64 	%fd11, %fd4;
	setp.neu.f64 	%p6, %fd11, 0d7FF0000000000000;
	@%p6 bra 	$L__BB1_9;
	mov.f64 	%fd75, 0d0000000000000000;
	mul.rn.f64 	%fd242, %fd4, %fd75;
	mov.b32 	%r70, 0;
	bra.uni 	$L__BB1_11;
$L__BB1_9:
	mul.f64 	%fd70, %fd4, 0d3FE45F306DC9C883;
	cvt.rni.s32.f64 	%r70, %fd70;
	cvt.rn.f64.s32 	%fd71, %r70;
	fma.rn.f64 	%fd72, %fd71, 0dBFF921FB54442D18, %fd4;
	fma.rn.f64 	%fd73, %fd71, 0dBC91A62633145C00, %fd72;
	fma.rn.f64 	%fd242, %fd71, 0dB97B839A252049C0, %fd73;
	setp.ltu.f64 	%p7, %fd11, 0d41E0000000000000;
	@%p7 bra 	$L__BB1_11;
	{ // callseq 6, 0
	.param .b64 param0;
	st.param.f64 	[param0], %fd4;
	.param .align 16 .b8 retval0[16];
	call.uni (retval0), 
	__internal_trig_reduction_slowpathd, 
	(
	param0
	);
	ld.param.f64 	%fd242, [retval0];
	ld.param.b32 	%r70, [retval0+8];
	} // callseq 6
$L__BB1_11:
	shl.b32 	%r38, %r70, 6;
	cvt.u64.u32 	%rd29, %r38;
	and.b64  	%rd30, %rd29, 64;
	mov.u64 	%rd31, __cudart_sin_cos_coeffs;
	add.s64 	%rd32, %rd31, %rd30;
	mul.rn.f64 	%fd76, %fd242, %fd242;
	and.b32  	%r39, %r70, 1;
	setp.eq.b32 	%p9, %r39, 1;
	selp.f64 	%fd77, 0dBDA8FF8320FD8164, 0d3DE5DB65F9785EBA, %p9;
	ld.global.nc.v2.f64 	{%fd78, %fd79}, [%rd32];
	fma.rn.f64 	%fd80, %fd77, %fd76, %fd78;
	fma.rn.f64 	%fd81, %fd80, %fd76, %fd79;
	ld.global.nc.v2.f64 	{%fd82, %fd83}, [%rd32+16];
	fma.rn.f64 	%fd84, %fd81, %fd76, %fd82;
	fma.rn.f64 	%fd85, %fd84, %fd76, %fd83;
	ld.global.nc.v2.f64 	{%fd86, %fd87}, [%rd32+32];
	fma.rn.f64 	%fd88, %fd85, %fd76, %fd86;
	fma.rn.f64 	%fd89, %fd88, %fd76, %fd87;
	fma.rn.f64 	%fd90, %fd89, %fd242, %fd242;
	fma.rn.f64 	%fd91, %fd89, %fd76, 0d3FF0000000000000;
	selp.f64 	%fd92, %fd91, %fd90, %p9;
	and.b32  	%r40, %r70, 2;
	setp.eq.s32 	%p10, %r40, 0;
	mov.f64 	%fd93, 0d0000000000000000;
	sub.f64 	%fd94, %fd93, %fd92;
	selp.f64 	%fd95, %fd92, %fd94, %p10;
	mul.f64 	%fd16, %fd10, %fd95;
	@%p2 bra 	$L__BB1_13;
	mov.f64 	%fd101, 0d0000000000000000;
	mul.rn.f64 	%fd244, %fd3, %fd101;
	mov.b32 	%r72, 1;
	bra.uni 	$L__BB1_16;
$L__BB1_13:
	mul.f64 	%fd96, %fd3, 0d3FE45F306DC9C883;
	cvt.rni.s32.f64 	%r71, %fd96;
	cvt.rn.f64.s32 	%fd97, %r71;
	fma.rn.f64 	%fd98, %fd97, 0dBFF921FB54442D18, %fd3;
	fma.rn.f64 	%fd99, %fd97, 0dBC91A62633145C00, %fd98;
	fma.rn.f64 	%fd244, %fd97, 0dB97B839A252049C0, %fd99;
	setp.ltu.f64 	%p11, %fd5, 0d41E0000000000000;
	@%p11 bra 	$L__BB1_15;
	{ // callseq 7, 0
	.param .b64 param0;
	st.param.f64 	[param0], %fd3;
	.param .align 16 .b8 retval0[16];
	call.uni (retval0), 
	__internal_trig_reduction_slowpathd, 
	(
	param0
	);
	ld.param.f64 	%fd244, [retval0];
	ld.param.b32 	%r71, [retval0+8];
	} // callseq 7
$L__BB1_15:
	add.s32 	%r72, %r71, 1;
$L__BB1_16:
	shl.b32 	%r43, %r72, 6;
	cvt.u64.u32 	%rd33, %r43;
	and.b64  	%rd34, %rd33, 64;
	mov.u64 	%rd35, __cudart_sin_cos_coeffs;
	add.s64 	%rd36, %rd35, %rd34;
	mul.rn.f64 	%fd102, %fd244, %fd244;
	and.b32  	%r44, %r72, 1;
	setp.eq.b32 	%p13, %r44, 1;
	selp.f64 	%fd103, 0dBDA8FF8320FD8164, 0d3DE5DB65F9785EBA, %p13;
	ld.global.nc.v2.f64 	{%fd104, %fd105}, [%rd36];
	fma.rn.f64 	%fd106, %fd103, %fd102, %fd104;
	fma.rn.f64 	%fd107, %fd106, %fd102, %fd105;
	ld.global.nc.v2.f64 	{%fd108, %fd109}, [%rd36+16];
	fma.rn.f64 	%fd110, %fd107, %fd102, %fd108;
	fma.rn.f64 	%fd111, %fd110, %fd102, %fd109;
	ld.global.nc.v2.f64 	{%fd112, %fd113}, [%rd36+32];
	fma.rn.f64 	%fd114, %fd111, %fd102, %fd112;
	fma.rn.f64 	%fd115, %fd114, %fd102, %fd113;
	fma.rn.f64 	%fd116, %fd115, %fd244, %fd244;
	fma.rn.f64 	%fd117, %fd115, %fd102, 0d3FF0000000000000;
	selp.f64 	%fd118, %fd117, %fd116, %p13;
	and.b32  	%r45, %r72, 2;
	setp.eq.s32 	%p14, %r45, 0;
	mov.f64 	%fd119, 0d0000000000000000;
	sub.f64 	%fd120, %fd119, %fd118;
	selp.f64 	%fd22, %fd118, %fd120, %p14;
	@%p6 bra 	$L__BB1_18;
	mov.f64 	%fd126, 0d0000000000000000;
	mul.rn.f64 	%fd246, %fd4, %fd126;
	mov.b32 	%r74, 1;
	bra.uni 	$L__BB1_21;
$L__BB1_18:
	mul.f64 	%fd121, %fd4, 0d3FE45F306DC9C883;
	cvt.rni.s32.f64 	%r73, %fd121;
	cvt.rn.f64.s32 	%fd122, %r73;
	fma.rn.f64 	%fd123, %fd122, 0dBFF921FB54442D18, %fd4;
	fma.rn.f64 	%fd124, %fd122, 0dBC91A62633145C00, %fd123;
	fma.rn.f64 	%fd246, %fd122, 0dB97B839A252049C0, %fd124;
	setp.ltu.f64 	%p15, %fd11, 0d41E0000000000000;
	@%p15 bra 	$L__BB1_20;
	{ // callseq 8, 0
	.param .b64 param0;
	st.param.f64 	[param0], %fd4;
	.param .align 16 .b8 retval0[16];
	call.uni (retval0), 
	__internal_trig_reduction_slowpathd, 
	(
	param0
	);
	ld.param.f64 	%fd246, [retval0];
	ld.param.b32 	%r73, [retval0+8];
	} // callseq 8
$L__BB1_20:
	add.s32 	%r74, %r73, 1;
$L__BB1_21:
	shl.b32 	%r48, %r74, 6;
	cvt.u64.u32 	%rd37, %r48;
	and.b64  	%rd38, %rd37, 64;
	mov.u64 	%rd39, __cudart_sin_cos_coeffs;
	add.s64 	%rd40, %rd39, %rd38;
	mul.rn.f64 	%fd127, %fd246, %fd246;
	and.b32  	%r49, %r74, 1;
	setp.eq.b32 	%p16, %r49, 1;
	selp.f64 	%fd128, 0dBDA8FF8320FD8164, 0d3DE5DB65F9785EBA, %p16;
	ld.global.nc.v2.f64 	{%fd129, %fd130}, [%rd40];
	fma.rn.f64 	%fd131, %fd128, %fd127, %fd129;
	fma.rn.f64 	%fd132, %fd131, %fd127, %fd130;
	ld.global.nc.v2.f64 	{%fd133, %fd134}, [%rd40+16];
	fma.rn.f64 	%fd135, %fd132, %fd127, %fd133;
	fma.rn.f64 	%fd136, %fd135, %fd127, %fd134;
	ld.global.nc.v2.f64 	{%fd137, %fd138}, [%rd40+32];
	fma.rn.f64 	%fd139, %fd136, %fd127, %fd137;
	fma.rn.f64 	%fd140, %fd139, %fd127, %fd138;
	fma.rn.f64 	%fd141, %fd140, %fd246, %fd246;
	fma.rn.f64 	%fd142, %fd140, %fd127, 0d3FF0000000000000;
	selp.f64 	%fd143, %fd142, %fd141, %p16;
	and.b32  	%r50, %r74, 2;
	setp.eq.s32 	%p17, %r50, 0;
	mov.f64 	%fd144, 0d0000000000000000;
	sub.f64 	%fd145, %fd144, %fd143;
	selp.f64 	%fd146, %fd143, %fd145, %p17;
	mul.f64 	%fd28, %fd22, %fd146;
	mul.f64 	%fd147, %fd2, 0d3F33104B57CF96A3;
	mul.f64 	%fd148, %fd1, 0d3F33104B57CF96A3;
	sub.f64 	%fd29, %fd148, %fd147;
	abs.f64 	%fd30, %fd29;
	setp.neu.f64 	%p18, %fd30, 0d7FF0000000000000;
	@%p18 bra 	$L__BB1_23;
	mov.f64 	%fd154, 0d0000000000000000;
	mul.rn.f64 	%fd248, %fd29, %fd154;
	mov.b32 	%r76, 1;
	bra.uni 	$L__BB1_26;
$L__BB1_23:
	mul.f64 	%fd149, %fd29, 0d3FE45F306DC9C883;
	cvt.rni.s32.f64 	%r75, %fd149;
	cvt.rn.f64.s32 	%fd150, %r75;
	fma.rn.f64 	%fd151, %fd150, 0dBFF921FB54442D18, %fd29;
	fma.rn.f64 	%fd152, %fd150, 0dBC91A62633145C00, %fd151;
	fma.rn.f64 	%fd248, %fd150, 0dB97B839A252049C0, %fd152;
	setp.ltu.f64 	%p19, %fd30, 0d41E0000000000000;
	@%p19 bra 	$L__BB1_25;
	{ // callseq 9, 0
	.param .b64 param0;
	st.param.f64 	[param0], %fd29;
	.param .align 16 .b8 retval0[16];
	call.uni (retval0), 
	__internal_trig_reduction_slowpathd, 
	(
	param0
	);
	ld.param.f64 	%fd248, [retval0];
	ld.param.b32 	%r75, [retval0+8];
	} // callseq 9
$L__BB1_25:
	add.s32 	%r76, %r75, 1;
$L__BB1_26:
	shl.b32 	%r53, %r76, 6;
	cvt.u64.u32 	%rd41, %r53;
	and.b64  	%rd42, %rd41, 64;
	add.s64 	%rd44, %rd39, %rd42;
	mul.rn.f64 	%fd155, %fd248, %fd248;
	and.b32  	%r54, %r76, 1;
	setp.eq.b32 	%p20, %r54, 1;
	selp.f64 	%fd156, 0dBDA8FF8320FD8164, 0d3DE5DB65F9785EBA, %p20;
	ld.global.nc.v2.f64 	{%fd157, %fd158}, [%rd44];
	fma.rn.f64 	%fd159, %fd156, %fd155, %fd157;
	fma.rn.f64 	%fd160, %fd159, %fd155, %fd158;
	ld.global.nc.v2.f64 	{%fd161, %fd162}, [%rd44+16];
	fma.rn.f64 	%fd163, %fd160, %fd155, %fd161;
	fma.rn.f64 	%fd164, %fd163, %fd155, %fd162;
	ld.global.nc.v2.f64 	{%fd165, %fd166}, [%rd44+32];
	fma.rn.f64 	%fd167, %fd164, %fd155, %fd165;
	fma.rn.f64 	%fd168, %fd167, %fd155, %fd166;
	fma.rn.f64 	%fd169, %fd168, %fd248, %fd248;
	fma.rn.f64 	%fd170, %fd168, %fd155, 0d3FF0000000000000;
	selp.f64 	%fd171, %fd170, %fd169, %p20;
	and.b32  	%r55, %r76, 2;
	setp.eq.s32 	%p21, %r55, 0;
	mov.f64 	%fd172, 0d0000000000000000;
	sub.f64 	%fd173, %fd172, %fd171;
	selp.f64 	%fd174, %fd171, %fd173, %p21;
	fma.rn.f64 	%fd175, %fd28, %fd174, %fd16;
	setp.gt.f64 	%p22, %fd175, 0d3FF0000000000000;
	selp.f64 	%fd176, 0d3FF0000000000000, %fd175, %p22;
	setp.lt.f64 	%p23, %fd176, 0dBFF0000000000000;
	selp.f64 	%fd36, 0dBFF0000000000000, %fd176, %p23;
	{
	.reg .b32 %temp; 
	mov.b64 	{%temp, %r26}, %fd36;
	}
	abs.f64 	%fd37, %fd36;
	{
	.reg .b32 %temp; 
	mov.b64 	{%temp, %r56}, %fd37;
	}
	setp.gt.s32 	%p24, %r56, 1071801957;
	@%p24 bra 	$L__BB1_30;
	mul.f64 	%fd217, %fd36, %fd36;
	fma.rn.f64 	%fd218, %fd217, 0d3FB0066BDC1895E9, 0dBFB3823B180754AF;
	fma.rn.f64 	%fd219, %fd218, %fd217, 0d3FB11E52CC2F79AE;
	fma.rn.f64 	%fd220, %fd219, %fd217, 0dBF924EAF3526861B;
	fma.rn.f64 	%fd221, %fd220, %fd217, 0d3F91DF02A31E6CB7;
	fma.rn.f64 	%fd222, %fd221, %fd217, 0d3F847D18B0EEC6CC;
	fma.rn.f64 	%fd223, %fd222, %fd217, 0d3F8D0AF961BA53B0;
	fma.rn.f64 	%fd224, %fd223, %fd217, 0d3F91BF7734CF1C48;
	fma.rn.f64 	%fd225, %fd224, %fd217, 0d3F96E91483144EF7;
	fma.rn.f64 	%fd226, %fd225, %fd217, 0d3F9F1C6E0A4F9F81;
	fma.rn.f64 	%fd227, %fd226, %fd217, 0d3FA6DB6DC27FA92B;
	fma.rn.f64 	%fd228, %fd227, %fd217, 0d3FB333333320F91B;
	fma.rn.f64 	%fd229, %fd228, %fd217, 0d3FC5555555555F4D;
	mul.f64 	%fd230, %fd217, %fd229;
	fma.rn.f64 	%fd38, %fd230, %fd37, %fd37;
	setp.gt.s32 	%p28, %r26, -1;
	@%p28 bra 	$L__BB1_29;
	mov.f64 	%fd235, 0d3C91A62633145C07;
	add.rn.f64 	%fd236, %fd38, %fd235;
	mov.f64 	%fd237, 0d3FF921FB54442D18;
	add.rn.f64 	%fd249, %fd237, %fd236;
	bra.uni 	$L__BB1_31;
$L__BB1_29:
	mov.f64 	%fd231, 0dBC91A62633145C07;
	add.rn.f64 	%fd232, %fd38, %fd231;
	neg.f64 	%fd233, %fd232;
	mov.f64 	%fd234, 0d3FF921FB54442D18;
	add.rn.f64 	%fd249, %fd234, %fd233;
	bra.uni 	$L__BB1_31;
$L__BB1_30:
	mov.f64 	%fd177, 0d3FF0000000000000;
	sub.f64 	%fd178, %fd177, %fd37;
	{
	.reg .b32 %temp; 
	mov.b64 	{%r57, %temp}, %fd178;
	}
	{
	.reg .b32 %temp; 
	mov.b64 	{%temp, %r58}, %fd178;
	}
	add.s32 	%r59, %r58, -1048576;
	mov.b64 	%fd179, {%r57, %r59};
	rsqrt.approx.ftz.f64 	%fd180, %fd179;
	{
	.reg .b32 %temp; 
	mov.b64 	{%r60, %temp}, %fd180;
	}
	{
	.reg .b32 %temp; 
	mov.b64 	{%temp, %r61}, %fd180;
	}
	add.s32 	%r62, %r61, -1048576;
	mov.b64 	%fd181, {%r60, %r62};
	mul.f64 	%fd182, %fd179, %fd180;
	neg.f64 	%fd183, %fd182;
	fma.rn.f64 	%fd184, %fd182, %fd183, %fd179;
	fma.rn.f64 	%fd185, %fd184, %fd181, %fd182;
	neg.f64 	%fd186, %fd185;
	fma.rn.f64 	%fd187, %fd180, %fd186, 0d3FF0000000000000;
	fma.rn.f64 	%fd188, %fd187, %fd181, %fd181;
	fma.rn.f64 	%fd189, %fd185, %fd186, %fd179;
	fma.rn.f64 	%fd190, %fd189, %fd188, %fd185;
	{
	.reg .b32 %temp; 
	mov.b64 	{%r63, %temp}, %fd190;
	}
	{
	.reg .b32 %temp; 
	mov.b64 	{%temp, %r64}, %fd190;
	}
	add.s32 	%r65, %r64, 1048576;
	mov.b64 	%fd191, {%r63, %r65};
	fma.rn.f64 	%fd192, %fd178, 0d3EC715B371155F70, 0dBEBAC2FE66FAAC4B;
	fma.rn.f64 	%fd193, %fd192, %fd178, 0d3ED9A9B88EFCD9B8;
	fma.rn.f64 	%fd194, %fd193, %fd178, 0d3EDD0F40A8A0C4C3;
	fma.rn.f64 	%fd195, %fd194, %fd178, 0d3EF46D4CFA9E0E1F;
	fma.rn.f64 	%fd196, %fd195, %fd178, 0d3F079C168D1E2422;
	fma.rn.f64 	%fd197, %fd196, %fd178, 0d3F1C9A88C3BCA540;
	fma.rn.f64 	%fd198, %fd197, %fd178, 0d3F31C4E64BD476DF;
	fma.rn.f64 	%fd199, %fd198, %fd178, 0d3F46E8BA60009C8F;
	fma.rn.f64 	%fd200, %fd199, %fd178, 0d3F5F1C71C62B05A2;
	fma.rn.f64 	%fd201, %fd200, %fd178, 0d3F76DB6DB6DC9F2C;
	fma.rn.f64 	%fd202, %fd201, %fd178, 0d3F9333333333329C;
	fma.rn.f64 	%fd203, %fd202, %fd178, 0d3FB5555555555555;
	setp.lt.s32 	%p25, %r58, 1;
	mov.f64 	%fd204, 0d0000000000000000;
	mul.rn.f64 	%fd205, %fd37, %fd204;
	mul.f64 	%fd206, %fd178, %fd203;
	fma.rn.f64 	%fd207, %fd206, %fd191, %fd191;
	selp.f64 	%fd208, %fd205, %fd207, %p25;
	setp.lt.s32 	%p26, %r58, 0;
	mov.f64 	%fd209, 0d7FF0000000000000;
	mul.rn.f64 	%fd210, %fd208, %fd209;
	selp.f64 	%fd211, %fd210, %fd208, %p26;
	setp.lt.s32 	%p27, %r26, 0;
	mov.f64 	%fd212, 0dBCA1A62633145C07;
	add.rn.f64 	%fd213, %fd211, %fd212;
	neg.f64 	%fd214, %fd213;
	mov.f64 	%fd215, 0d400921FB54442D18;
	add.rn.f64 	%fd216, %fd215, %fd214;
	selp.f64 	%fd249, %fd216, %fd211, %p27;
$L__BB1_31:
	mul.f64 	%fd238, %fd249, 0d4066800000000000;
	div.rn.f64 	%fd239, %fd238, 0d400921FB54442D18;
	mul.f64 	%fd240, %fd239, 0d4010000000000000;
	cvt.rzi.s32.f64 	%r66, %fd240;
	min.s32 	%r67, %r66, 719;
	mul.wide.s32 	%rd45, %r67, 8;
	add.s64 	%rd46, %rd3, %rd45;
	atom.global.add.u64 	%rd47, [%rd46], 1;
	add.s64 	%rd54, %rd54, 1;
	add.s64 	%rd53, %rd53, 8;
	add.s64 	%rd52, %rd52, 8;
	setp.gt.u64 	%p29, %rd20, %rd54;
	@%p29 bra 	$L__BB1_3;
	add.s32 	%r68, %r68, %r3;
	cvt.s64.s32 	%rd51, %r68;
	setp.gt.u64 	%p30, %rd20, %rd51;
	@%p30 bra 	$L__BB1_2;
$L__BB1_33:
	ret;

}
.func  (.param .align 16 .b8 func_retval0[16]) __internal_trig_reduction_slowpathd(
	.param .b64 __internal_trig_reduction_slowpathd_param_0
)
{
	.local .align 8 .b8 	__local_depot2[40];
	.reg .b64 	%SP;
	.reg .b64 	%SPL;
	.reg .pred 	%p<10>;
	.reg .b32 	%r<47>;
	.reg .b64 	%rd<74>;
	.reg .b64 	%fd<5>;

	mov.u64 	%SPL, __local_depot2;
	ld.param.f64 	%fd4, [__internal_trig_reduction_slowpathd_param_0];
	add.u64 	%rd1, %SPL, 0;
	{
	.reg .b32 %temp; 
	mov.b64 	{%temp, %r1}, %fd4;
	}
	shr.u32 	%r2, %r1, 20;
	and.b32  	%r3, %r2, 2047;
	setp.eq.s32 	%p1, %r3, 2047;
	mov.b32 	%r46, 0;
	@%p1 bra 	$L__BB2_9;
	add.s32 	%r20, %r3, -1024;
	mov.b64 	%rd20, %fd4;
	shl.b64 	%rd2, %rd20, 11;
	shr.u32 	%r4, %r20, 6;
	sub.s32 	%r45, 15, %r4;
	sub.s32 	%r21, 19, %r4;
	setp.lt.u32 	%p2, %r20, 128;
	selp.b32 	%r6, 18, %r21, %p2;
	setp.ge.s32 	%p3, %r45, %r6;
	mov.b64 	%rd70, 0;
	@%p3 bra 	$L__BB2_4;
	add.s32 	%r23, %r6, %r4;
	neg.s32 	%r43, %r23;
	or.b64  	%rd3, %rd2, -9223372036854775808;
	mov.b64 	%rd70, 0;
	mov.b32 	%r42, 0;
	mov.u64 	%rd25, __cudart_i2opi_d;
	mov.u32 	%r44, %r45;
$L__BB2_3:
	.pragma "nounroll";
	mul.wide.s32 	%rd22, %r42, 8;
	add.s64 	%rd23, %rd1, %rd22;
	mul.wide.s32 	%rd24, %r44, 8;
	add.s64 	%rd26, %rd25, %rd24;
	ld.global.nc.u64 	%rd27, [%rd26];
	{
	.reg .u32 %r0, %r1, %r2, %r3, %alo, %ahi, %blo, %bhi, %clo, %chi;
	mov.b64 	{%alo,%ahi}, %rd27;
	mov.b64 	{%blo,%bhi}, %rd3;
	mov.b64 	{%clo,%chi}, %rd70;
	mad.lo.cc.u32 	%r0, %alo, %blo, %clo;
	madc.hi.cc.u32 	%r1, %alo, %blo, %chi;
	madc.hi.u32 	%r2, %alo, %bhi, 0;
	mad.lo.cc.u32 	%r1, %alo, %bhi, %r1;
	madc.hi.cc.u32 	%r2, %ahi, %blo, %r2;
	madc.hi.u32 	%r3, %ahi, %bhi, 0;
	mad.lo.cc.u32 	%r1, %ahi, %blo, %r1;
	madc.lo.cc.u32 	%r2, %ahi, %bhi, %r2;
	addc.u32 	%r3, %r3, 0;
	mov.b64 	%rd28, {%r0,%r1};
	mov.b64 	%rd70, {%r2,%r3};
	}
	st.local.u64 	[%rd23], %rd28;
	add.s32 	%r44, %r44, 1;
	add.s32 	%r43, %r43, 1;
	add.s32 	%r42, %r42, 1;
	setp.ne.s32 	%p4, %r43, -15;
	mov.u32 	%r45, %r6;
	@%p4 bra 	$L__BB2_3;
$L__BB2_4:
	cvt.s64.s32 	%rd29, %r45;
	cvt.u64.u32 	%rd30, %r4;
	add.s64 	%rd31, %rd30, %rd29;
	shl.b64 	%rd32, %rd31, 3;
	add.s64 	%rd33, %rd1, %rd32;
	st.local.u64 	[%rd33+-120], %rd70;
	and.b32  	%r15, %r2, 63;
	ld.local.u64 	%rd72, [%rd1+16];
	ld.local.u64 	%rd71, [%rd1+24];
	setp.eq.s32 	%p5, %r15, 0;
	@%p5 bra 	$L__BB2_6;
	shl.b64 	%rd34, %rd71, %r15;
	shr.u64 	%rd35, %rd72, 1;
	xor.b32  	%r24, %r15, 63;
	shr.u64 	%rd36, %rd35, %r24;
	or.b64  	%rd71, %rd34, %rd36;
	ld.local.u64 	%rd37, [%rd1+8];
	shl.b64 	%rd38, %rd72, %r15;
	shr.u64 	%rd39, %rd37, 1;
	shr.u64 	%rd40, %rd39, %r24;
	or.b64  	%rd72, %rd38, %rd40;
$L__BB2_6:
	and.b32  	%r25, %r1, -2147483648;
	shr.u64 	%rd41, %rd71, 62;
	cvt.u32.u64 	%r26, %rd41;
	mov.b64 	{%r27, %r28}, %rd71;
	mov.b64 	{%r29, %r30}, %rd72;
	shf.l.wrap.b32 	%r31, %r30, %r27, 2;
	shf.l.wrap.b32 	%r32, %r27, %r28, 2;
	mov.b64 	%rd42, {%r31, %r32};
	shl.b64 	%rd43, %rd72, 2;
	shr.u64 	%rd44, %rd42, 63;
	cvt.u32.u64 	%r33, %rd44;
	add.s32 	%r34, %r33, %r26;
	setp.eq.s32 	%p6, %r25, 0;
	neg.s32 	%r35, %r34;
	selp.b32 	%r46, %r34, %r35, %p6;
	setp.gt.s64 	%p7, %rd42, -1;
	mov.b64 	%rd45, 0;
	{
	.reg .u32 %r0, %r1, %r2, %r3, %a0, %a1, %a2, %a3, %b0, %b1, %b2, %b3;
	mov.b64 	{%a0,%a1}, %rd45;
	mov.b64 	{%a2,%a3}, %rd45;
	mov.b64 	{%b0,%b1}, %rd43;
	mov.b64 	{%b2,%b3}, %rd42;
	sub.cc.u32 	%r0, %a0, %b0;
	subc.cc.u32 	%r1, %a1, %b1;
	subc.cc.u32 	%r2, %a2, %b2;
	subc.u32 	%r3, %a3, %b3;
	mov.b64 	%rd46, {%r0,%r1};
	mov.b64 	%rd47, {%r2,%r3};
	}
	xor.b32  	%r36, %r25, -2147483648;
	selp.b64 	%rd73, %rd42, %rd47, %p7;
	selp.b64 	%rd14, %rd43, %rd46, %p7;
	selp.b32 	%r17, %r25, %r36, %p7;
	clz.b64 	%r37, %rd73;
	cvt.u64.u32 	%rd15, %r37;
	setp.eq.s32 	%p8, %r37, 0;
	@%p8 bra 	$L__BB2_8;
	cvt.u32.u64 	%r38, %rd15;
	and.b32  	%r39, %r38, 63;
	shl.b64 	%rd48, %rd73, %r39;
	shr.u64 	%rd49, %rd14, 1;
	not.b32 	%r40, %r38;
	and.b32  	%r41, %r40, 63;
	shr.u64 	%rd50, %rd49, %r41;
	or.b64  	%rd73, %rd48, %rd50;
$L__BB2_8:
	mov.b64 	%rd51, -3958705157555305931;
	{
	.reg .u32 %r0, %r1, %r2, %r3, %alo, %ahi, %blo, %bhi;
	mov.b64 	{%alo,%ahi}, %rd73;
	mov.b64 	{%blo,%bhi}, %rd51;
	mul.lo.u32 	%r0, %alo, %blo;
	mul.hi.u32 	%r1, %alo, %blo;
	mad.lo.cc.u32 	%r1, %alo, %bhi, %r1;
	madc.hi.u32 	%r2, %alo, %bhi, 0;
	mad.lo.cc.u32 	%r1, %ahi, %blo, %r1;
	madc.hi.cc.u32 	%r2, %ahi, %blo, %r2;
	madc.hi.u32 	%r3, %ahi, %bhi, 0;
	mad.lo.cc.u32 	%r2, %ahi, %bhi, %r2;
	addc.u32 	%r3, %r3, 0;
	mov.b64 	%rd52, {%r0,%r1};
	mov.b64 	%rd53, {%r2,%r3};
	}
	setp.gt.s64 	%p9, %rd53, 0;
	{
	.reg .u32 %r0, %r1, %r2, %r3, %a0, %a1, %a2, %a3, %b0, %b1, %b2, %b3;
	mov.b64 	{%a0,%a1}, %rd52;
	mov.b64 	{%a2,%a3}, %rd53;
	mov.b64 	{%b0,%b1}, %rd52;
	mov.b64 	{%b2,%b3}, %rd53;
	add.cc.u32 	%r0, %a0, %b0;
	addc.cc.u32 	%r1, %a1, %b1;
	addc.cc.u32 	%r2, %a2, %b2;
	addc.u32 	%r3, %a3, %b3;
	mov.b64 	%rd54, {%r0,%r1};
	mov.b64 	%rd55, {%r2,%r3};
	}
	selp.b64 	%rd56, %rd55, %rd53, %p9;
	selp.s64 	%rd57, -1, 0, %p9;
	sub.s64 	%rd58, %rd57, %rd15;
	cvt.u64.u32 	%rd59, %r17;
	shl.b64 	%rd60, %rd59, 32;
	add.s64 	%rd61, %rd56, 1;
	shr.u64 	%rd62, %rd61, 10;
	add.s64 	%rd63, %rd62, 1;
	shr.u64 	%rd64, %rd63, 1;
	shl.b64 	%rd65, %rd58, 52;
	add.s64 	%rd66, %rd65, %rd64;
	add.s64 	%rd67, %rd66, 4602678819172646912;
	or.b64  	%rd68, %rd67, %rd60;
	mov.b64 	%fd4, %rd68;
$L__BB2_9:
	st.param.f64 	[func_retval0], %fd4;
	st.param.b32 	[func_retval0+8], %r46;
	ret;

}


// ===== COMPILED SASS (sm_100) =====

	.target	sm_100

	.elftype	@"ET_EXEC"


//--------------------- .note.nv.tkinfo           --------------------------
	.section	.note.nv.tkinfo,"",@"SHT_NOTE"
	.sectionflags	@"SHF_NOTE_NV_TKINFO"
	.tkinfo
        /*0018*/ 	.word	0x00000002
        /*0030*/ 	.string	""
        /*0030*/ 	.string	"ptxas"
        /*0030*/ 	.string	"Cuda compilation tools, release 13.0, V13.0.88"
        /*0030*/ 	.string	"Build cuda_13.0.r13.0/compiler.36424714_0"
        /*0030*/ 	.string	"-arch sm_100 -m 64 "



//--------------------- .note.nv.cuinfo           --------------------------
	.section	.note.nv.cuinfo,"",@"SHT_NOTE"
	.sectionflags	@"SHF_NOTE_NV_CUINFO"
        /*0018*/ 	.short	0x0002
        /*001a*/ 	.short	0x0064
        /*001c*/ 	.short	0x0082
	.zero		2


//--------------------- .nv.info                  --------------------------
	.section	.nv.info,"",@"SHT_CUDA_INFO"
	.align	4


	//----- nvinfo : EIATTR_REGCOUNT
	.align		4
        /*0000*/ 	.byte	0x04, 0x2f
        /*0002*/ 	.short	(.L_3 - .L_2)
	.align		4
.L_2:
        /*0004*/ 	.word	index@(_Z24compute_auto_correlationPKdS0_Pym)
        /*0008*/ 	.word	0x00000028


	//----- nvinfo : EIATTR_FRAME_SIZE
	.align		4
.L_3:
        /*000c*/ 	.byte	0x04, 0x11
        /*000e*/ 	.short	(.L_5 - .L_4)
	.align		4
.L_4:
        /*0010*/ 	.word	index@($_Z24compute_auto_correlationPKdS0_Pym$__internal_trig_reduction_slowpathd)
        /*0014*/ 	.word	0x00000028


	//----- nvinfo : EIATTR_FRAME_SIZE
	.align		4
.L_5:
        /*0018*/ 	.byte	0x04, 0x11
        /*001a*/ 	.short	(.L_7 - .L_6)
	.align		4
.L_6:
        /*001c*/ 	.word	index@($__internal_1_$__cuda_sm20_div_rn_f64_full)
        /*0020*/ 	.word	0x00000028


	//----- nvinfo : EIATTR_FRAME_SIZE
	.align		4
.L_7:
        /*0024*/ 	.byte	0x04, 0x11
        /*0026*/ 	.short	(.L_9 - .L_8)
	.align		4
.L_8:
        /*0028*/ 	.word	index@(_Z24compute_auto_correlationPKdS0_Pym)
        /*002c*/ 	.word	0x00000028


	//----- nvinfo : EIATTR_REGCOUNT
	.align		4
.L_9:
        /*0030*/ 	.byte	0x04, 0x2f
        /*0032*/ 	.short	(.L_11 - .L_10)
	.align		4
.L_10:
        /*0034*/ 	.word	index@(_Z25compute_cross_correlationPKdS0_S0_S0_Pym)
        /*0038*/ 	.word	0x0000002e


	//----- nvinfo : EIATTR_FRAME_SIZE
	.align		4
.L_11:
        /*003c*/ 	.byte	0x04, 0x11
        /*003e*/ 	.short	(.L_13 - .L_12)
	.align		4
.L_12:
        /*0040*/ 	.word	index@($_Z25compute_cross_correlationPKdS0_S0_S0_Pym$__internal_trig_reduction_slowpathd)
        /*0044*/ 	.word	0x00000028


	//----- nvinfo : EIATTR_FRAME_SIZE
	.align		4
.L_13:
        /*0048*/ 	.byte	0x04, 0x11
        /*004a*/ 	.short	(.L_15 - .L_14)
	.align		4
.L_14:
        /*004c*/ 	.word	index@($__internal_0_$__cuda_sm20_div_rn_f64_full)
        /*0050*/ 	.word	0x00000028


	//----- nvinfo : EIATTR_FRAME_SIZE
	.align		4
.L_15:
        /*0054*/ 	.byte	0x04, 0x11
        /*0056*/ 	.short	(.L_17 - .L_16)
	.align		4
.L_16:
        /*0058*/ 	.word	index@(_Z25compute_cross_correlationPKdS0_S0_S0_Pym)
        /*005c*/ 	.word	0x00000028


	//----- nvinfo : EIATTR_MIN_STACK_SIZE
	.align		4
.L_17:
        /*0060*/ 	.byte	0x04, 0x12
        /*0062*/ 	.short	(.L_19 - .L_18)
	.align		4
.L_18:
        /*0064*/ 	.word	index@(_Z25compute_cross_correlationPKdS0_S0_S0_Pym)
        /*0068*/ 	.word	0x00000028


	//----- nvinfo : EIATTR_MIN_STACK_SIZE
	.align		4
.L_19:
        /*006c*/ 	.byte	0x04, 0x12
        /*006e*/ 	.short	(.L_21 - .L_20)
	.align		4
.L_20:
        /*0070*/ 	.word	index@(_Z24compute_auto_correlationPKdS0_Pym)
        /*0074*/ 	.word	0x00000028
.L_21:


//--------------------- .nv.compat                --------------------------
	.section	.nv.compat,"",@"SHT_CUDA_COMPAT_INFO"
	.align	4
        /*0000*/ 	.byte	0x02, 0x09, 0x00, 0x00, 0x02, 0x02, 0x01, 0x00, 0x02, 0x05, 0x05, 0x00, 0x03, 0x07, 0x01, 0x01
        /*0010*/ 	.byte	0x02, 0x03, 0x00, 0x00, 0x02, 0x06, 0x01, 0x00, 0x04, 0x0b, 0x08, 0x00, 0x01, 0x00, 0x00, 0x00
        /*0020*/ 	.byte	0x00, 0x00, 0x00, 0x00


//--------------------- .nv.info._Z25compute_cross_correlationPKdS0_S0_S0_Pym --------------------------
	.section	.nv.info._Z25compute_cross_correlationPKdS0_S0_S0_Pym,"",@"SHT_CUDA_INFO"
	.sectionflags	@""
	.align	4


	//----- nvinfo : EIATTR_CUDA_API_VERSION
	.align		4
        /*0000*/ 	.byte	0x04, 0x37
        /*0002*/ 	.short	(.L_23 - .L_22)
.L_22:
        /*0004*/ 	.word	0x00000082


	//----- nvinfo : EIATTR_KPARAM_INFO
	.align		4
.L_23:
        /*0008*/ 	.byte	0x04, 0x17
        /*000a*/ 	.short	(.L_25 - .L_24)
.L_24:
        /*000c*/ 	.word	0x00000000
        /*0010*/ 	.short	0x0005
        /*0012*/ 	.short	0x0028
        /*0014*/ 	.byte	0x00, 0xf0, 0x21, 0x00


	//----- nvinfo : EIATTR_KPARAM_INFO
	.align		4
.L_25:
        /*0018*/ 	.byte	0x04, 0x17
        /*001a*/ 	.short	(.L_27 - .L_26)
.L_26:
        /*001c*/ 	.word	0x00000000
        /*0020*/ 	.short	0x0004
        /*0022*/ 	.short	0x0020
        /*0024*/ 	.byte	0x00, 0xf5, 0x21, 0x00


	//----- nvinfo : EIATTR_KPARAM_INFO
	.align		4
.L_27:
        /*0028*/ 	.byte	0x04, 0x17
        /*002a*/ 	.short	(.L_29 - .L_28)
.L_28:
        /*002c*/ 	.word	0x00000000
        /*0030*/ 	.short	0x0003
        /*0032*/ 	.short	0x0018
        /*0034*/ 	.byte	0x00, 0xf5, 0x21, 0x00


	//----- nvinfo : EIATTR_KPARAM_INFO
	.align		4
.L_29:
        /*0038*/ 	.byte	0x04, 0x17
        /*003a*/ 	.short	(.L_31 - .L_30)
.L_30:
        /*003c*/ 	.word	0x00000000
        /*0040*/ 	.short	0x0002
        /*0042*/ 	.short	0x0010
        /*0044*/ 	.byte	0x00, 0xf5, 0x21, 0x00


	//----- nvinfo : EIATTR_KPARAM_INFO
	.align		4
.L_31:
        /*0048*/ 	.byte	0x04, 0x17
        /*004a*/ 	.short	(.L_33 - .L_32)
.L_32:
        /*004c*/ 	.word	0x00000000
        /*0050*/ 	.short	0x0001
        /*0052*/ 	.short	0x0008
        /*0054*/ 	.byte	0x00, 0xf5, 0x21, 0x00


	//----- nvinfo : EIATTR_KPARAM_INFO
	.align		4
.L_33:
        /*0058*/ 	.byte	0x04, 0x17
        /*005a*/ 	.short	(.L_35 - .L_34)
.L_34:
        /*005c*/ 	.word	0x00000000
        /*0060*/ 	.short	0x0000
        /*0062*/ 	.short	0x0000
        /*0064*/ 	.byte	0x00, 0xf5, 0x21, 0x00


	//----- nvinfo : EIATTR_SPARSE_MMA_MASK
	.align		4
.L_35:
        /*0068*/ 	.byte	0x03, 0x50
        /*006a*/ 	.short	0x0000


	//----- nvinfo : EIATTR_MAXREG_COUNT
	.align		4
        /*006c*/ 	.byte	0x03, 0x1b
        /*006e*/ 	.short	0x00ff


	//----- nvinfo : EIATTR_MERCURY_ISA_VERSION
	.align		4
        /*0070*/ 	.byte	0x03, 0x5f
        /*0072*/ 	.short	0x0101


	//----- nvinfo : EIATTR_VRC_CTA_INIT_COUNT
	.align		4
        /*0074*/ 	.byte	0x02, 0x4a
	.zero		1
	.zero		1


	//----- nvinfo : EIATTR_EXIT_INSTR_OFFSETS
	.align		4
        /*0078*/ 	.byte	0x04, 0x1c
        /*007a*/ 	.short	(.L_37 - .L_36)


	//   ....[0]....
.L_36:
        /*007c*/ 	.word	0x000000a0


	//   ....[1]....
        /*0080*/ 	.word	0x00001fe0


	//----- nvinfo : EIATTR_CRS_STACK_SIZE
	.align		4
.L_37:
        /*0084*/ 	.byte	0x04, 0x1e
        /*0086*/ 	.short	(.L_39 - .L_38)
.L_38:
        /*0088*/ 	.word	0x00000000


	//----- nvinfo : EIATTR_CBANK_PARAM_SIZE
	.align		4
.L_39:
        /*008c*/ 	.byte	0x03, 0x19
        /*008e*/ 	.short	0x0030


	//----- nvinfo : EIATTR_PARAM_CBANK
	.align		4
        /*0090*/ 	.byte	0x04, 0x0a
        /*0092*/ 	.short	(.L_41 - .L_40)
	.align		4
.L_40:
        /*0094*/ 	.word	index@(.nv.constant0._Z25compute_cross_correlationPKdS0_S0_S0_Pym)
        /*0098*/ 	.short	0x0380
        /*009a*/ 	.short	0x0030


	//----- nvinfo : EIATTR_SW_WAR
	.align		4
.L_41:
        /*009c*/ 	.byte	0x04, 0x36
        /*009e*/ 	.short	(.L_43 - .L_42)
.L_42:
        /*00a0*/ 	.word	0x00000008
.L_43:


//--------------------- .nv.info._Z24compute_auto_correlationPKdS0_Pym --------------------------
	.section	.nv.info._Z24compute_auto_correlationPKdS0_Pym,"",@"SHT_CUDA_INFO"
	.sectionflags	@""
	.align	4


	//----- nvinfo : EIATTR_CUDA_API_VERSION
	.align		4
        /*0000*/ 	.byte	0x04, 0x37
        /*0002*/ 	.short	(.L_45 - .L_44)
.L_44:
        /*0004*/ 	.word	0x00000082


	//----- nvinfo : EIATTR_KPARAM_INFO
	.align		4
.L_45:
        /*0008*/ 	.byte	0x04, 0x17
        /*000a*/ 	.short	(.L_47 - .L_46)
.L_46:
        /*000c*/ 	.word	0x00000000
        /*0010*/ 	.short	0x0003
        /*0012*/ 	.short	0x0018
        /*0014*/ 	.byte	0x00, 0xf0, 0x21, 0x00


	//----- nvinfo : EIATTR_KPARAM_INFO
	.align		4
.L_47:
        /*0018*/ 	.byte	0x04, 0x17
        /*001a*/ 	.short	(.L_49 - .L_48)
.L_48:
        /*001c*/ 	.word	0x00000000
        /*0020*/ 	.short	0x0002
        /*0022*/ 	.short	0x0010
        /*0024*/ 	.byte	0x00, 0xf5, 0x21, 0x00


	//----- nvinfo : EIATTR_KPARAM_INFO
	.align		4
.L_49:
        /*0028*/ 	.byte	0x04, 0x17
        /*002a*/ 	.short	(.L_51 - .L_50)
.L_50:
        /*002c*/ 	.word	0x00000000
        /*0030*/ 	.short	0x0001
        /*0032*/ 	.short	0x0008
        /*0034*/ 	.byte	0x00, 0xf5, 0x21, 0x00


	//----- nvinfo : EIATTR_KPARAM_INFO
	.align		4
.L_51:
        /*0038*/ 	.byte	0x04, 0x17
        /*003a*/ 	.short	(.L_53 - .L_52)
.L_52:
        /*003c*/ 	.word	0x00000000
        /*0040*/ 	.short	0x0000
        /*0042*/ 	.short	0x0000
        /*0044*/ 	.byte	0x00, 0xf5, 0x21, 0x00


	//----- nvinfo : EIATTR_SPARSE_MMA_MASK
	.align		4
.L_53:
        /*0048*/ 	.byte	0x03, 0x50
        /*004a*/ 	.short	0x0000


	//----- nvinfo : EIATTR_MAXREG_COUNT
	.align		4
        /*004c*/ 	.byte	0x03, 0x1b
        /*004e*/ 	.short	0x00ff


	//----- nvinfo : EIATTR_MERCURY_ISA_VERSION
	.align		4
        /*0050*/ 	.byte	0x03, 0x5f
        /*0052*/ 	.short	0x0101


	//----- nvinfo : EIATTR_VRC_CTA_INIT_COUNT
	.align		4
        /*0054*/ 	.byte	0x02, 0x4a
	.zero		1
	.zero		1


	//----- nvinfo : EIATTR_EXIT_INSTR_OFFSETS
	.align		4
        /*0058*/ 	.byte	0x04, 0x1c
        /*005a*/ 	.short	(.L_55 - .L_54)


	//   ....[0]....
.L_54:
        /*005c*/ 	.word	0x000000d0


	//   ....[1]....
        /*0060*/ 	.word	0x000020b0


	//----- nvinfo : EIATTR_CRS_STACK_SIZE
	.align		4
.L_55:
        /*0064*/ 	.byte	0x04, 0x1e
        /*0066*/ 	.short	(.L_57 - .L_56)
.L_56:
        /*0068*/ 	.word	0x00000000


	//----- nvinfo : EIATTR_CBANK_PARAM_SIZE
	.align		4
.L_57:
        /*006c*/ 	.byte	0x03, 0x19
        /*006e*/ 	.short	0x0020


	//----- nvinfo : EIATTR_PARAM_CBANK
	.align		4
        /*0070*/ 	.byte	0x04, 0x0a
        /*0072*/ 	.short	(.L_59 - .L_58)
	.align		4
.L_58:
        /*0074*/ 	.word	index@(.nv.constant0._Z24compute_auto_correlationPKdS0_Pym)
        /*0078*/ 	.short	0x0380
        /*007a*/ 	.short	0x0020


	//----- nvinfo : EIATTR_SW_WAR
	.align		4
.L_59:
        /*007c*/ 	.byte	0x04, 0x36
        /*007e*/ 	.short	(.L_61 - .L_60)
.L_60:
        /*0080*/ 	.word	0x00000008
.L_61:


//--------------------- .nv.callgraph             --------------------------
	.section	.nv.callgraph,"",@"SHT_CUDA_CALLGRAPH"
	.align	4
	.sectionentsize	8
	.align		4
        /*0000*/ 	.word	0x00000000
	.align		4
        /*0004*/ 	.word	0xffffffff
	.align		4
        /*0008*/ 	.word	0x00000000
	.align		4
        /*000c*/ 	.word	0xfffffffe
	.align		4
        /*0010*/ 	.word	0x00000000
	.align		4
        /*0014*/ 	.word	0xfffffffd
	.align		4
        /*0018*/ 	.word	0x00000000
	.align		4
        /*001c*/ 	.word	0xfffffffc


//--------------------- .nv.constant4             --------------------------
	.section	.nv.constant4,"a",@progbits
	.align	8
	.align		8
.nv.constant4:
        /*0000*/ 	.dword	__cudart_i2opi_d
	.align		8
        /*0008*/ 	.dword	__cudart_sin_cos_coeffs


//--------------------- .text._Z25compute_cross_correlationPKdS0_S0_S0_Pym --------------------------
	.section	.text._Z25compute_cross_correlationPKdS0_S0_S0_Pym,"ax",@progbits
	.align	128
        .global         _Z25compute_cross_correlationPKdS0_S0_S0_Pym
        .type           _Z25compute_cross_correlationPKdS0_S0_S0_Pym,@function
        .size           _Z25compute_cross_correlationPKdS0_S0_S0_Pym,(.L_x_72 - _Z25compute_cross_correlationPKdS0_S0_S0_Pym)
        .other          _Z25compute_cross_correlationPKdS0_S0_S0_Pym,@"STO_CUDA_ENTRY STV_DEFAULT"
_Z25compute_cross_correlationPKdS0_S0_S0_Pym:
.text._Z25compute_cross_correlationPKdS0_S0_S0_Pym:
[----:B------:R-:W0:Y:S01]  /*0000*/  LDC R1, c[0x0][0x37c] ;  /* 0x0000df00ff017b82 */ /* 0x000e220000000800 */
[----:B------:R-:W1:Y:S07]  /*0010*/  S2R R21, SR_TID.X ;  /* 0x0000000000157919 */ /* 0x000e6e0000002100 */
[----:B------:R-:W1:Y:S01]  /*0020*/  S2UR UR4, SR_CTAID.X ;  /* 0x00000000000479c3 */ /* 0x000e620000002500 */
[----:B------:R-:W2:Y:S01]  /*0030*/  LDCU.64 UR6, c[0x0][0x3a8] ;  /* 0x00007500ff0677ac */ /* 0x000ea20008000a00 */
[----:B0-----:R-:W-:-:S06]  /*0040*/  VIADD R1, R1, 0xffffffd8 ;  /* 0xffffffd801017836 */ /* 0x001fcc0000000000 */
[----:B------:R-:W1:Y:S02]  /*0050*/  LDC R0, c[0x0][0x360] ;  /* 0x0000d800ff007b82 */ /* 0x000e640000000800 */
[----:B-1----:R-:W-:-:S05]  /*0060*/  IMAD R21, R0, UR4, R21 ;  /* 0x0000000400157c24 */ /* 0x002fca000f8e0215 */
[----:B--2---:R-:W-:Y:S02]  /*0070*/  ISETP.GE.U32.AND P0, PT, R21, UR6, PT ;  /* 0x0000000615007c0c */ /* 0x004fe4000bf06070 */
[----:B------:R-:W-:-:S04]  /*0080*/  SHF.R.S32.HI R2, RZ, 0x1f, R21 ;  /* 0x0000001fff027819 */ /* 0x000fc80000011415 */
[----:B------:R-:W-:-:S13]  /*0090*/  ISETP.GE.U32.AND.EX P0, PT, R2, UR7, PT, P0 ;  /* 0x0000000702007c0c */ /* 0x000fda000bf06100 */
[----:B------:R-:W-:Y:S05]  /*00a0*/  @P0 EXIT ;  /* 0x000000000000094d */ /* 0x000fea0003800000 */
[----:B------:R-:W0:Y:S01]  /*00b0*/  LDCU UR10, c[0x0][0x370] ;  /* 0x00006e00ff0a77ac */ /* 0x000e220008000800 */
[----:B------:R-:W-:Y:S02]  /*00c0*/  IMAD.MOV.U32 R3, RZ, RZ, R2 ;  /* 0x000000ffff037224 */ /* 0x000fe400078e0002 */
[----:B------:R-:W-:Y:S01]  /*00d0*/  IMAD.MOV.U32 R2, RZ, RZ, R21 ;  /* 0x000000ffff027224 */ /* 0x000fe200078e0015 */
[----:B------:R-:W1:Y:S01]  /*00e0*/  LDCU.64 UR4, c[0x0][0x358] ;  /* 0x00006b00ff0477ac */ /* 0x000e620008000a00 */
[----:B------:R-:W2:Y:S01]  /*00f0*/  LDCU.64 UR6, c[0x4][0x8] ;  /* 0x01000100ff0677ac */ /* 0x000ea20008000a00 */
[----:B------:R-:W3:Y:S01]  /*0100*/  LDCU.64 UR8, c[0x0][0x3a8] ;  /* 0x00007500ff0877ac */ /* 0x000ee20008000a00 */
[----:B0-----:R-:W-:-:S07]  /*0110*/  IMAD R0, R0, UR10, RZ ;  /* 0x0000000a00007c24 */ /* 0x001fce000f8e02ff */
.L_x_20:
[----:B0-----:R-:W0:Y:S01]  /*0120*/  LDCU.128 UR12, c[0x0][0x380] ;  /* 0x00007000ff0c77ac */ /* 0x001e220008000c00 */
[C---:B------:R-:W-:Y:S01]  /*0130*/  IMAD.SHL.U32 R22, R2.reuse, 0x8, RZ ;  /* 0x0000000802167824 */ /* 0x040fe200078e00ff */
[----:B------:R-:W-:Y:S02]  /*0140*/  SHF.L.U64.HI R2, R2, 0x3, R3 ;  /* 0x0000000302027819 */ /* 0x000fe40000010203 */
[----:B------:R-:W-:Y:S01]  /*0150*/  CS2R R6, SRZ ;  /* 0x0000000000067805 */ /* 0x000fe2000001ff00 */
[----:B------:R-:W4:Y:S01]  /*0160*/  LDCU.64 UR10, c[0x0][0x398] ;  /* 0x00007300ff0a77ac */ /* 0x000f220008000a00 */
[----:B------:R-:W5:Y:S01]  /*0170*/  LDCU.64 UR16, c[0x0][0x390] ;  /* 0x00007200ff1077ac */ /* 0x000f620008000a00 */
[C---:B0-----:R-:W-:Y:S02]  /*0180*/  IADD3 R24, P0, PT, R22.reuse, UR12, RZ ;  /* 0x0000000c16187c10 */ /* 0x041fe4000ff1e0ff */
[----:B------:R-:W-:Y:S02]  /*0190*/  IADD3 R22, P1, PT, R22, UR14, RZ ;  /* 0x0000000e16167c10 */ /* 0x000fe4000ff3e0ff */
[C---:B------:R-:W-:Y:S01]  /*01a0*/  IADD3.X R25, PT, PT, R2.reuse, UR13, RZ, P0, !PT ;  /* 0x0000000d02197c10 */ /* 0x040fe200087fe4ff */
[----:B----4-:R-:W-:Y:S01]  /*01b0*/  IMAD.U32 R3, RZ, RZ, UR11 ;  /* 0x0000000bff037e24 */ /* 0x010fe2000f8e00ff */
[----:B------:R-:W-:Y:S01]  /*01c0*/  IADD3.X R23, PT, PT, R2, UR15, RZ, P1, !PT ;  /* 0x0000000f02177c10 */ /* 0x000fe20008ffe4ff */
[----:B------:R-:W-:-:S02]  /*01d0*/  IMAD.U32 R2, RZ, RZ, UR10 ;  /* 0x0000000aff027e24 */ /* 0x000fc4000f8e00ff */
[----:B-----5:R-:W-:Y:S02]  /*01e0*/  IMAD.U32 R4, RZ, RZ, UR16 ;  /* 0x00000010ff047e24 */ /* 0x020fe4000f8e00ff */
[----:B------:R-:W-:-:S07]  /*01f0*/  IMAD.U32 R5, RZ, RZ, UR17 ;  /* 0x00000011ff057e24 */ /* 0x000fce000f8e00ff */
.L_x_19:
[----:B-1----:R-:W4:Y:S04]  /*0200*/  LDG.E.64 R34, desc[UR4][R22.64] ;  /* 0x0000000416227981 */ /* 0x002f28000c1e1b00 */
[----:B------:R-:W2:Y:S04]  /*0210*/  LDG.E.64 R32, desc[UR4][R2.64] ;  /* 0x0000000402207981 */ /* 0x000ea8000c1e1b00 */
[----:B0-----:R0:W5:Y:S04]  /*0220*/  LDG.E.64 R28, desc[UR4][R24.64] ;  /* 0x00000004181c7981 */ /* 0x001168000c1e1b00 */
[----:B------:R0:W5:Y:S01]  /*0230*/  LDG.E.64 R26, desc[UR4][R4.64] ;  /* 0x00000004041a7981 */ /* 0x000162000c1e1b00 */
[----:B------:R-:W-:Y:S05]  /*0240*/  YIELD ;  /* 0x0000000000007946 */ /* 0x000fea0003800000 */
[----:B------:R-:W-:Y:S01]  /*0250*/  UMOV UR10, 0x57cf96a3 ;  /* 0x57cf96a3000a7882 */ /* 0x000fe20000000000 */
[----:B------:R-:W-:Y:S01]  /*0260*/  UMOV UR11, 0x3f33104b ;  /* 0x3f33104b000b7882 */ /* 0x000fe20000000000 */
[----:B------:R-:W-:Y:S01]  /*0270*/  BSSY.RECONVERGENT B0, `(.L_x_0) ;  /* 0x000001e000007945 */ /* 0x000fe20003800200 */
[----:B----4-:R-:W-:-:S02]  /*0280*/  DMUL R34, R34, UR10 ;  /* 0x0000000a22227c28 */ /* 0x010fc40008000000 */
[----:B--2---:R-:W-:-:S06]  /*0290*/  DMUL R32, R32, UR10 ;  /* 0x0000000a20207c28 */ /* 0x004fcc0008000000 */
[----:B------:R-:W-:-:S14]  /*02a0*/  DSETP.NEU.AND P2, PT, |R34|, +INF , PT ;  /* 0x7ff000002200742a */ /* 0x000fdc0003f4d200 */
[----:B------:R-:W-:Y:S01]  /*02b0*/  @!P2 DMUL R38, RZ, R34 ;  /* 0x00000022ff26a228 */ /* 0x000fe20000000000 */
[----:B------:R-:W-:Y:S01]  /*02c0*/  @!P2 IMAD.MOV.U32 R20, RZ, RZ, RZ ;  /* 0x000000ffff14a224 */ /* 0x000fe200078e00ff */
[----:B0-----:R-:W-:Y:S09]  /*02d0*/  @!P2 BRA `(.L_x_1) ;  /* 0x00000000005ca947 */ /* 0x001ff20003800000 */
[----:B------:R-:W-:Y:S01]  /*02e0*/  UMOV UR10, 0x6dc9c883 ;  /* 0x6dc9c883000a7882 */ /* 0x000fe20000000000 */
[----:B------:R-:W-:Y:S01]  /*02f0*/  UMOV UR11, 0x3fe45f30 ;  /* 0x3fe45f30000b7882 */ /* 0x000fe20000000000 */
[C---:B------:R-:W-:Y:S02]  /*0300*/  DSETP.GE.AND P0, PT, |R34|.reuse, 2.14748364800000000000e+09, PT ;  /* 0x41e000002200742a */ /* 0x040fe40003f06200 */
[----:B------:R-:W-:Y:S01]  /*0310*/  DMUL R8, R34, UR10 ;  /* 0x0000000a22087c28 */ /* 0x000fe20008000000 */
[----:B------:R-:W-:Y:S01]  /*0320*/  UMOV UR10, 0x54442d18 ;  /* 0x54442d18000a7882 */ /* 0x000fe20000000000 */
[----:B------:R-:W-:-:S04]  /*0330*/  UMOV UR11, 0x3ff921fb ;  /* 0x3ff921fb000b7882 */ /* 0x000fc80000000000 */
[----:B------:R-:W0:Y:S08]  /*0340*/  F2I.F64 R20, R8 ;  /* 0x0000000800147311 */ /* 0x000e300000301100 */
[----:B0-----:R-:W0:Y:S02]  /*0350*/  I2F.F64 R38, R20 ;  /* 0x0000001400267312 */ /* 0x001e240000201c00 */
[----:B0-----:R-:W-:Y:S01]  /*0360*/  DFMA R10, R38, -UR10, R34 ;  /* 0x8000000a260a7c2b */ /* 0x001fe20008000022 */
[----:B------:R-:W-:Y:S01]  /*0370*/  UMOV UR10, 0x33145c00 ;  /* 0x33145c00000a7882 */ /* 0x000fe20000000000 */
[----:B------:R-:W-:-:S06]  /*0380*/  UMOV UR11, 0x3c91a626 ;  /* 0x3c91a626000b7882 */ /* 0x000fcc0000000000 */
[----:B------:R-:W-:Y:S01]  /*0390*/  DFMA R10, R38, -UR10, R10 ;  /* 0x8000000a260a7c2b */ /* 0x000fe2000800000a */
[----:B------:R-:W-:Y:S01]  /*03a0*/  UMOV UR10, 0x252049c0 ;  /* 0x252049c0000a7882 */ /* 0x000fe20000000000 */
[----:B------:R-:W-:-:S06]  /*03b0*/  UMOV UR11, 0x397b839a ;  /* 0x397b839a000b7882 */ /* 0x000fcc0000000000 */
[----:B------:R-:W-:Y:S01]  /*03c0*/  DFMA R38, R38, -UR10, R10 ;  /* 0x8000000a26267c2b */ /* 0x000fe2000800000a */
[----:B------:R-:W-:Y:S10]  /*03d0*/  @!P0 BRA `(.L_x_1) ;  /* 0x00000000001c8947 */ /* 0x000ff40003800000 */
[----:B------:R-:W-:Y:S01]  /*03e0*/  IMAD.MOV.U32 R36, RZ, RZ, R34 ;  /* 0x000000ffff247224 */ /* 0x000fe200078e0022 */
[----:B------:R-:W-:Y:S01]  /*03f0*/  MOV R18, 0x420 ;  /* 0x0000042000127802 */ /* 0x000fe20000000f00 */
[----:B------:R-:W-:-:S07]  /*0400*/  IMAD.MOV.U32 R17, RZ, RZ, R35 ;  /* 0x000000ffff117224 */ /* 0x000fce00078e0023 */
[----:B---3-5:R-:W-:Y:S05]  /*0410*/  CALL.REL.NOINC `($_Z25compute_cross_correlationPKdS0_S0_S0_Pym$__internal_trig_reduction_slowpathd) ;  /* 0x0000002000347944 */ /* 0x028fea0003c00000 */
[----:B------:R-:W-:Y:S02]  /*0420*/  IMAD.MOV.U32 R20, RZ, RZ, R8 ;  /* 0x000000ffff147224 */ /* 0x000fe400078e0008 */
[----:B------:R-:W-:Y:S02]  /*0430*/  IMAD.MOV.U32 R38, RZ, RZ, R36 ;  /* 0x000000ffff267224 */ /* 0x000fe400078e0024 */
[----:B------:R-:W-:-:S07]  /*0440*/  IMAD.MOV.U32 R39, RZ, RZ, R37 ;  /* 0x000000ffff277224 */ /* 0x000fce00078e0025 */
.L_x_1:
[----:B---3--:R-:W-:Y:S05]  /*0450*/  BSYNC.RECONVERGENT B0 ;  /* 0x0000000000007941 */ /* 0x008fea0003800200 */
.L_x_0:
[----:B------:R-:W-:-:S05]  /*0460*/  IMAD.SHL.U32 R8, R20, 0x40, RZ ;  /* 0x0000004014087824 */ /* 0x000fca00078e00ff */
[----:B------:R-:W-:-:S04]  /*0470*/  LOP3.LUT R8, R8, 0x40, RZ, 0xc0, !PT ;  /* 0x0000004008087812 */ /* 0x000fc800078ec0ff */
[----:B------:R-:W-:-:S05]  /*0480*/  IADD3 R40, P0, PT, R8, UR6, RZ ;  /* 0x0000000608287c10 */ /* 0x000fca000ff1e0ff */
[----:B------:R-:W-:-:S05]  /*0490*/  IMAD.X R41, RZ, RZ, UR7, P0 ;  /* 0x00000007ff297e24 */ /* 0x000fca00080e06ff */
[----:B------:R-:W2:Y:S04]  /*04a0*/  LDG.E.128.CONSTANT R8, desc[UR4][R40.64] ;  /* 0x0000000428087981 */ /* 0x000ea8000c1e9d00 */
[----:B------:R-:W3:Y:S04]  /*04b0*/  LDG.E.128.CONSTANT R12, desc[UR4][R40.64+0x10] ;  /* 0x00001004280c7981 */ /* 0x000ee8000c1e9d00 */
[----:B------:R0:W4:Y:S01]  /*04c0*/  LDG.E.128.CONSTANT R16, desc[UR4][R40.64+0x20] ;  /* 0x0000200428107981 */ /* 0x000122000c1e9d00 */
[----:B------:R-:W-:Y:S01]  /*04d0*/  LOP3.LUT R30, R20, 0x1, RZ, 0xc0, !PT ;  /* 0x00000001141e7812 */ /* 0x000fe200078ec0ff */
[----:B------:R-:W-:Y:S01]  /*04e0*/  IMAD.MOV.U32 R36, RZ, RZ, 0x20fd8164 ;  /* 0x20fd8164ff247424 */ /* 0x000fe200078e00ff */
[----:B------:R-:W-:Y:S01]  /*04f0*/  DSETP.NEU.AND P3, PT, |R32|, +INF , PT ;  /* 0x7ff000002000742a */ /* 0x000fe20003f6d200 */
[----:B------:R-:W-:Y:S01]  /*0500*/  IMAD.MOV.U32 R37, RZ, RZ, 0x3da8ff83 ;  /* 0x3da8ff83ff257424 */ /* 0x000fe200078e00ff */
[----:B------:R-:W-:Y:S01]  /*0510*/  ISETP.NE.U32.AND P0, PT, R30, 0x1, PT ;  /* 0x000000011e00780c */ /* 0x000fe20003f05070 */
[----:B------:R-:W-:-:S03]  /*0520*/  DMUL R30, R38, R38 ;  /* 0x00000026261e7228 */ /* 0x000fc60000000000 */
[----:B------:R-:W-:Y:S02]  /*0530*/  FSEL R36, R36, -8.06006814911005101289e+34, !P0 ;  /* 0xf9785eba24247808 */ /* 0x000fe40004000000 */
[----:B------:R-:W-:-:S06]  /*0540*/  FSEL R37, -R37, 0.11223486810922622681, !P0 ;  /* 0x3de5db6525257808 */ /* 0x000fcc0004000100 */
[----:B0-----:R-:W-:Y:S02]  /*0550*/  @!P3 DMUL R40, RZ, R32 ;  /* 0x00000020ff28b228 */ /* 0x001fe40000000000 */
[----:B--2---:R-:W-:-:S08]  /*0560*/  DFMA R8, R30, R36, R8 ;  /* 0x000000241e08722b */ /* 0x004fd00000000008 */
[----:B------:R-:W-:-:S08]  /*0570*/  DFMA R8, R30, R8, R10 ;  /* 0x000000081e08722b */ /* 0x000fd0000000000a */
[----:B---3--:R-:W-:-:S08]  /*0580*/  DFMA R8, R30, R8, R12 ;  /* 0x000000081e08722b */ /* 0x008fd0000000000c */
[----:B------:R-:W-:-:S08]  /*0590*/  DFMA R8, R30, R8, R14 ;  /* 0x000000081e08722b */ /* 0x000fd0000000000e */
[----:B----4-:R-:W-:-:S08]  /*05a0*/  DFMA R8, R30, R8, R16 ;  /* 0x000000081e08722b */ /* 0x010fd00000000010 */
[----:B------:R-:W-:-:S08]  /*05b0*/  DFMA R8, R30, R8, R18 ;  /* 0x000000081e08722b */ /* 0x000fd00000000012 */
[----:B------:R-:W-:Y:S02]  /*05c0*/  DFMA R38, R8, R38, R38 ;  /* 0x000000260826722b */ /* 0x000fe40000000026 */
[----:B------:R-:W-:-:S10]  /*05d0*/  DFMA R8, R30, R8, 1 ;  /* 0x3ff000001e08742b */ /* 0x000fd40000000008 */
[----:B------:R-:W-:Y:S02]  /*05e0*/  FSEL R10, R8, R38, !P0 ;  /* 0x00000026080a7208 */ /* 0x000fe40004000000 */
[----:B------:R-:W-:Y:S02]  /*05f0*/  FSEL R11, R9, R39, !P0 ;  /* 0x00000027090b7208 */ /* 0x000fe40004000000 */
[----:B------:R-:W-:Y:S01]  /*0600*/  LOP3.LUT P0, RZ, R20, 0x2, RZ, 0xc0, !PT ;  /* 0x0000000214ff7812 */ /* 0x000fe2000780c0ff */
[----:B------:R-:W-:-:S03]  /*0610*/  @!P3 IMAD.MOV.U32 R20, RZ, RZ, RZ ;  /* 0x000000ffff14b224 */ /* 0x000fc600078e00ff */
[----:B------:R-:W-:-:S10]  /*0620*/  DADD R8, RZ, -R10 ;  /* 0x00000000ff087229 */ /* 0x000fd4000000080a */
[----:B------:R-:W-:Y:S02]  /*0630*/  FSEL R30, R10, R8, !P0 ;  /* 0x000000080a1e7208 */ /* 0x000fe40004000000 */
[----:B------:R-:W-:Y:S01]  /*0640*/  FSEL R31, R11, R9, !P0 ;  /* 0x000000090b1f7208 */ /* 0x000fe20004000000 */
[----:B------:R-:W-:Y:S06]  /*0650*/  @!P3 BRA `(.L_x_2) ;  /* 0x000000000064b947 */ /* 0x000fec0003800000 */
        /* <DEDUP_REMOVED lines=16> */
[----:B------:R-:W-:Y:S01]  /*0760*/  BSSY.RECONVERGENT B0, `(.L_x_3) ;  /* 0x0000005000007945 */ /* 0x000fe20003800200 */
[----:B------:R-:W-:Y:S01]  /*0770*/  IMAD.MOV.U32 R36, RZ, RZ, R32 ;  /* 0x000000ffff247224 */ /* 0x000fe200078e0020 */
[----:B------:R-:W-:Y:S01]  /*0780*/  MOV R18, 0x7b0 ;  /* 0x000007b000127802 */ /* 0x000fe20000000f00 */
[----:B------:R-:W-:-:S07]  /*0790*/  IMAD.MOV.U32 R17, RZ, RZ, R33 ;  /* 0x000000ffff117224 */ /* 0x000fce00078e0021 */
[----:B-----5:R-:W-:Y:S05]  /*07a0*/  CALL.REL.NOINC `($_Z25compute_cross_correlationPKdS0_S0_S0_Pym$__internal_trig_reduction_slowpathd) ;  /* 0x0000001c00507944 */ /* 0x020fea0003c00000 */
[----:B------:R-:W-:Y:S05]  /*07b0*/  BSYNC.RECONVERGENT B0 ;  /* 0x0000000000007941 */ /* 0x000fea0003800200 */
.L_x_3:
[----:B------:R-:W-:Y:S02]  /*07c0*/  IMAD.MOV.U32 R20, RZ, RZ, R8 ;  /* 0x000000ffff147224 */ /* 0x000fe400078e0008 */
[----:B------:R-:W-:Y:S02]  /*07d0*/  IMAD.MOV.U32 R40, RZ, RZ, R36 ;  /* 0x000000ffff287224 */ /* 0x000fe400078e0024 */
[----:B------:R-:W-:-:S07]  /*07e0*/  IMAD.MOV.U32 R41, RZ, RZ, R37 ;  /* 0x000000ffff297224 */ /* 0x000fce00078e0025 */
.L_x_2:
[----:B------:R-:W-:-:S05]  /*07f0*/  IMAD.SHL.U32 R8, R20, 0x40, RZ ;  /* 0x0000004014087824 */ /* 0x000fca00078e00ff */
[----:B------:R-:W-:-:S04]  /*0800*/  LOP3.LUT R8, R8, 0x40, RZ, 0xc0, !PT ;  /* 0x0000004008087812 */ /* 0x000fc800078ec0ff */
[----:B------:R-:W-:-:S05]  /*0810*/  IADD3 R42, P0, PT, R8, UR6, RZ ;  /* 0x00000006082a7c10 */ /* 0x000fca000ff1e0ff */
[----:B------:R-:W-:-:S05]  /*0820*/  IMAD.X R43, RZ, RZ, UR7, P0 ;  /* 0x00000007ff2b7e24 */ /* 0x000fca00080e06ff */
[----:B------:R-:W2:Y:S04]  /*0830*/  LDG.E.128.CONSTANT R8, desc[UR4][R42.64] ;  /* 0x000000042a087981 */ /* 0x000ea8000c1e9d00 */
[----:B------:R-:W3:Y:S04]  /*0840*/  LDG.E.128.CONSTANT R12, desc[UR4][R42.64+0x10] ;  /* 0x000010042a0c7981 */ /* 0x000ee8000c1e9d00 */
[----:B------:R-:W4:Y:S01]  /*0850*/  LDG.E.128.CONSTANT R16, desc[UR4][R42.64+0x20] ;  /* 0x000020042a107981 */ /* 0x000f22000c1e9d00 */
[----:B------:R-:W-:Y:S01]  /*0860*/  LOP3.LUT R36, R20, 0x1, RZ, 0xc0, !PT ;  /* 0x0000000114247812 */ /* 0x000fe200078ec0ff */
[----:B------:R-:W-:Y:S01]  /*0870*/  IMAD.MOV.U32 R37, RZ, RZ, 0x3da8ff83 ;  /* 0x3da8ff83ff257424 */ /* 0x000fe200078e00ff */
[----:B------:R-:W-:Y:S01]  /*0880*/  DMUL R38, R40, R40 ;  /* 0x0000002828267228 */ /* 0x000fe20000000000 */
[----:B------:R-:W-:Y:S01]  /*0890*/  BSSY.RECONVERGENT B0, `(.L_x_4) ;  /* 0x000002e000007945 */ /* 0x000fe20003800200 */
[----:B------:R-:W-:Y:S01]  /*08a0*/  ISETP.NE.U32.AND P0, PT, R36, 0x1, PT ;  /* 0x000000012400780c */ /* 0x000fe20003f05070 */
[----:B------:R-:W-:-:S03]  /*08b0*/  IMAD.MOV.U32 R36, RZ, RZ, 0x20fd8164 ;  /* 0x20fd8164ff247424 */ /* 0x000fc600078e00ff */
[----:B------:R-:W-:Y:S02]  /*08c0*/  FSEL R37, -R37, 0.11223486810922622681, !P0 ;  /* 0x3de5db6525257808 */ /* 0x000fe40004000100 */
[----:B------:R-:W-:-:S06]  /*08d0*/  FSEL R36, R36, -8.06006814911005101289e+34, !P0 ;  /* 0xf9785eba24247808 */ /* 0x000fcc0004000000 */
[----:B--2---:R-:W-:Y:S02]  /*08e0*/  DFMA R8, R38, R36, R8 ;  /* 0x000000242608722b */ /* 0x004fe40000000008 */
[----:B------:R-:W-:-:S06]  /*08f0*/  @!P2 DMUL R36, RZ, R34 ;  /* 0x00000022ff24a228 */ /* 0x000fcc0000000000 */
        /* <DEDUP_REMOVED lines=10> */
[----:B------:R-:W-:-:S03]  /*09a0*/  @!P2 IMAD.MOV.U32 R20, RZ, RZ, 0x1 ;  /* 0x00000001ff14a424 */ /* 0x000fc600078e00ff */
[----:B------:R-:W-:-:S10]  /*09b0*/  DADD R8, RZ, -R10 ;  /* 0x00000000ff087229 */ /* 0x000fd4000000080a */
[----:B------:R-:W-:Y:S02]  /*09c0*/  FSEL R8, R10, R8, !P0 ;  /* 0x000000080a087208 */ /* 0x000fe40004000000 */
[----:B------:R-:W-:-:S06]  /*09d0*/  FSEL R9, R11, R9, !P0 ;  /* 0x000000090b097208 */ /* 0x000fcc0004000000 */
[----:B------:R-:W-:Y:S01]  /*09e0*/  DMUL R30, R30, R8 ;  /* 0x000000081e1e7228 */ /* 0x000fe20000000000 */
[----:B------:R-:W-:Y:S10]  /*09f0*/  @!P2 BRA `(.L_x_5) ;  /* 0x00000000005ca947 */ /* 0x000ff40003800000 */
[----:B------:R-:W-:Y:S01]  /*0a00*/  UMOV UR10, 0x6dc9c883 ;  /* 0x6dc9c883000a7882 */ /* 0x000fe20000000000 */
[----:B------:R-:W-:Y:S01]  /*0a10*/  UMOV UR11, 0x3fe45f30 ;  /* 0x3fe45f30000b7882 */ /* 0x000fe20000000000 */
[C---:B------:R-:W-:Y:S01]  /*0a20*/  DSETP.GE.AND P0, PT, |R34|.reuse, 2.14748364800000000000e+09, PT ;  /* 0x41e000002200742a */ /* 0x040fe20003f06200 */
[----:B------:R-:W-:Y:S01]  /*0a30*/  BSSY.RECONVERGENT B1, `(.L_x_6) ;  /* 0x0000012000017945 */ /* 0x000fe20003800200 */
[----:B------:R-:W-:Y:S01]  /*0a40*/  DMUL R8, R34, UR10 ;  /* 0x0000000a22087c28 */ /* 0x000fe20008000000 */
[----:B------:R-:W-:Y:S01]  /*0a50*/  UMOV UR10, 0x54442d18 ;  /* 0x54442d18000a7882 */ /* 0x000fe20000000000 */
[----:B------:R-:W-:-:S08]  /*0a60*/  UMOV UR11, 0x3ff921fb ;  /* 0x3ff921fb000b7882 */ /* 0x000fd00000000000 */
        /* <DEDUP_REMOVED lines=13> */
[----:B-----5:R-:W-:Y:S05]  /*0b40*/  CALL.REL.NOINC `($_Z25compute_cross_correlationPKdS0_S0_S0_Pym$__internal_trig_reduction_slowpathd) ;  /* 0x0000001800687944 */ /* 0x020fea0003c00000 */
.L_x_7:
[----:B------:R-:W-:Y:S05]  /*0b50*/  BSYNC.RECONVERGENT B1 ;  /* 0x0000000000017941 */ /* 0x000fea0003800200 */
.L_x_6:
[----:B------:R-:W-:-:S07]  /*0b60*/  VIADD R20, R8, 0x1 ;  /* 0x0000000108147836 */ /* 0x000fce0000000000 */
.L_x_5:
[----:B------:R-:W-:Y:S05]  /*0b70*/  BSYNC.RECONVERGENT B0 ;  /* 0x0000000000007941 */ /* 0x000fea0003800200 */
.L_x_4:
        /* <DEDUP_REMOVED lines=9> */
[----:B------:R-:W-:-:S02]  /*0c10*/  DMUL R38, R36, R36 ;  /* 0x0000002424267228 */ /* 0x000fc40000000000 */
[----:B------:R-:W-:Y:S01]  /*0c20*/  ISETP.NE.U32.AND P0, PT, R34, 0x1, PT ;  /* 0x000000012200780c */ /* 0x000fe20003f05070 */
[----:B------:R-:W-:-:S03]  /*0c30*/  IMAD.MOV.U32 R34, RZ, RZ, 0x20fd8164 ;  /* 0x20fd8164ff227424 */ /* 0x000fc600078e00ff */
[----:B------:R-:W-:Y:S02]  /*0c40*/  FSEL R35, -R35, 0.11223486810922622681, !P0 ;  /* 0x3de5db6523237808 */ /* 0x000fe40004000100 */
[----:B------:R-:W-:-:S06]  /*0c50*/  FSEL R34, R34, -8.06006814911005101289e+34, !P0 ;  /* 0xf9785eba22227808 */ /* 0x000fcc0004000000 */
        /* <DEDUP_REMOVED lines=9> */
[----:B------:R-:W-:Y:S01]  /*0cf0*/  FSEL R11, R9, R37, !P0 ;  /* 0x00000025090b7208 */ /* 0x000fe20004000000 */
[----:B------:R-:W-:Y:S01]  /*0d00*/  @!P3 DMUL R36, RZ, R32 ;  /* 0x00000020ff24b228 */ /* 0x000fe20000000000 */
[----:B------:R-:W-:Y:S01]  /*0d10*/  LOP3.LUT P0, RZ, R20, 0x2, RZ, 0xc0, !PT ;  /* 0x0000000214ff7812 */ /* 0x000fe2000780c0ff */
[----:B------:R-:W-:-:S03]  /*0d20*/  @!P3 IMAD.MOV.U32 R20, RZ, RZ, 0x1 ;  /* 0x00000001ff14b424 */ /* 0x000fc600078e00ff */
        /* <DEDUP_REMOVED lines=26> */
.L_x_9:
[----:B------:R-:W-:-:S07]  /*0ed0*/  VIADD R20, R8, 0x1 ;  /* 0x0000000108147836 */ /* 0x000fce0000000000 */
.L_x_8:
        /* <DEDUP_REMOVED lines=10> */
[----:B------:R-:W-:Y:S01]  /*0f80*/  UMOV UR10, 0x57cf96a3 ;  /* 0x57cf96a3000a7882 */ /* 0x000fe20000000000 */
[----:B------:R-:W-:Y:S01]  /*0f90*/  ISETP.NE.U32.AND P0, PT, R32, 0x1, PT ;  /* 0x000000012000780c */ /* 0x000fe20003f05070 */
[----:B------:R-:W-:Y:S01]  /*0fa0*/  IMAD.MOV.U32 R32, RZ, RZ, 0x20fd8164 ;  /* 0x20fd8164ff207424 */ /* 0x000fe200078e00ff */
[----:B------:R-:W-:Y:S01]  /*0fb0*/  UMOV UR11, 0x3f33104b ;  /* 0x3f33104b000b7882 */ /* 0x000fe20000000000 */
[----:B------:R-:W-:Y:S01]  /*0fc0*/  BSSY.RECONVERGENT B0, `(.L_x_10) ;  /* 0x0000030000007945 */ /* 0x000fe20003800200 */
[----:B------:R-:W-:-:S02]  /*0fd0*/  FSEL R33, -R33, 0.11223486810922622681, !P0 ;  /* 0x3de5db6521217808 */ /* 0x000fc40004000100 */
[----:B------:R-:W-:-:S06]  /*0fe0*/  FSEL R32, R32, -8.06006814911005101289e+34, !P0 ;  /* 0xf9785eba20207808 */ /* 0x000fcc0004000000 */
[----:B--2---:R-:W-:-:S08]  /*0ff0*/  DFMA R8, R38, R32, R8 ;  /* 0x000000202608722b */ /* 0x004fd00000000008 */
[----:B------:R-:W-:-:S08]  /*1000*/  DFMA R8, R38, R8, R10 ;  /* 0x000000082608722b */ /* 0x000fd0000000000a */
[----:B---3--:R-:W-:-:S08]  /*1010*/  DFMA R8, R38, R8, R12 ;  /* 0x000000082608722b */ /* 0x008fd0000000000c */
[----:B------:R-:W-:-:S08]  /*1020*/  DFMA R8, R38, R8, R14 ;  /* 0x000000082608722b */ /* 0x000fd0000000000e */
[----:B----4-:R-:W-:Y:S02]  /*1030*/  DFMA R8, R38, R8, R16 ;  /* 0x000000082608722b */ /* 0x010fe40000000010 */
[----:B-----5:R-:W-:-:S06]  /*1040*/  DMUL R16, R26, UR10 ;  /* 0x0000000a1a107c28 */ /* 0x020fcc0008000000 */
[----:B------:R-:W-:Y:S02]  /*1050*/  DFMA R8, R38, R8, R18 ;  /* 0x000000082608722b */ /* 0x000fe40000000012 */
[----:B------:R-:W-:-:S06]  /*1060*/  DFMA R16, R28, UR10, -R16 ;  /* 0x0000000a1c107c2b */ /* 0x000fcc0008000810 */
[----:B------:R-:W-:Y:S02]  /*1070*/  DFMA R36, R8, R36, R36 ;  /* 0x000000240824722b */ /* 0x000fe40000000024 */
[----:B------:R-:W-:Y:S02]  /*1080*/  DFMA R8, R38, R8, 1 ;  /* 0x3ff000002608742b */ /* 0x000fe40000000008 */
[----:B------:R-:W-:-:S08]  /*1090*/  DSETP.NEU.AND P1, PT, |R16|, +INF , PT ;  /* 0x7ff000001000742a */ /* 0x000fd00003f2d200 */
[----:B------:R-:W-:Y:S02]  /*10a0*/  FSEL R10, R8, R36, !P0 ;  /* 0x00000024080a7208 */ /* 0x000fe40004000000 */
[----:B------:R-:W-:Y:S02]  /*10b0*/  FSEL R11, R9, R37, !P0 ;  /* 0x00000025090b7208 */ /* 0x000fe40004000000 */
[----:B------:R-:W-:Y:S02]  /*10c0*/  LOP3.LUT P0, RZ, R20, 0x2, RZ, 0xc0, !PT ;  /* 0x0000000214ff7812 */ /* 0x000fe4000780c0ff */
[----:B------:R-:W-:Y:S01]  /*10d0*/  @!P1 DMUL R26, RZ, R16 ;  /* 0x00000010ff1a9228 */ /* 0x000fe20000000000 */
[----:B------:R-:W-:Y:S01]  /*10e0*/  @!P1 IMAD.MOV.U32 R20, RZ, RZ, 0x1 ;  /* 0x00000001ff149424 */ /* 0x000fe200078e00ff */
        /* <DEDUP_REMOVED lines=23> */
[----:B------:R-:W-:-:S07]  /*1260*/  MOV R18, 0x1280 ;  /* 0x0000128000127802 */ /* 0x000fce0000000f00 */
[----:B------:R-:W-:Y:S05]  /*1270*/  CALL.REL.NOINC `($_Z25compute_cross_correlationPKdS0_S0_S0_Pym$__internal_trig_reduction_slowpathd) ;  /* 0x00000010009c7944 */ /* 0x000fea0003c00000 */
[----:B------:R-:W-:Y:S02]  /*1280*/  IMAD.MOV.U32 R26, RZ, RZ, R36 ;  /* 0x000000ffff1a7224 */ /* 0x000fe400078e0024 */
[----:B------:R-:W-:-:S07]  /*1290*/  IMAD.MOV.U32 R27, RZ, RZ, R37 ;  /* 0x000000ffff1b7224 */ /* 0x000fce00078e0025 */
.L_x_13:
[----:B------:R-:W-:Y:S05]  /*12a0*/  BSYNC.RECONVERGENT B1 ;  /* 0x0000000000017941 */ /* 0x000fea0003800200 */
.L_x_12:
[----:B------:R-:W-:-:S07]  /*12b0*/  VIADD R20, R8, 0x1 ;  /* 0x0000000108147836 */ /* 0x000fce0000000000 */
.L_x_11:
[----:B------:R-:W-:Y:S05]  /*12c0*/  BSYNC.RECONVERGENT B0 ;  /* 0x0000000000007941 */ /* 0x000fea0003800200 */
.L_x_10:
        /* <DEDUP_REMOVED lines=9> */
[----:B------:R-:W-:Y:S01]  /*1360*/  BSSY.RECONVERGENT B0, `(.L_x_14) ;  /* 0x000009b000007945 */ /* 0x000fe20003800200 */
[----:B------:R-:W-:Y:S01]  /*1370*/  IMAD.MOV.U32 R33, RZ, RZ, 0x3da8ff83 ;  /* 0x3da8ff83ff217424 */ /* 0x000fe200078e00ff */
[----:B------:R-:W-:Y:S01]  /*1380*/  ISETP.NE.U32.AND P0, PT, R28, 0x1, PT ;  /* 0x000000011c00780c */ /* 0x000fe20003f05070 */
[----:B------:R-:W-:-:S03]  /*1390*/  DMUL R28, R26, R26 ;  /* 0x0000001a1a1c7228 */ /* 0x000fc60000000000 */
[----:B------:R-:W-:Y:S02]  /*13a0*/  FSEL R32, R32, -8.06006814911005101289e+34, !P0 ;  /* 0xf9785eba20207808 */ /* 0x000fe40004000000 */
[----:B------:R-:W-:-:S06]  /*13b0*/  FSEL R33, -R33, 0.11223486810922622681, !P0 ;  /* 0x3de5db6521217808 */ /* 0x000fcc0004000100 */
        /* <DEDUP_REMOVED lines=10> */
[----:B------:R-:W-:-:S04]  /*1460*/  LOP3.LUT P0, RZ, R20, 0x2, RZ, 0xc0, !PT ;  /* 0x0000000214ff7812 */ /* 0x000fc8000780c0ff */
[----:B------:R-:W-:-:S10]  /*1470*/  DADD R8, RZ, -R10 ;  /* 0x00000000ff087229 */ /* 0x000fd4000000080a */
[----:B------:R-:W-:Y:S02]  /*1480*/  FSEL R8, R10, R8, !P0 ;  /* 0x000000080a087208 */ /* 0x000fe40004000000 */
[----:B------:R-:W-:-:S06]  /*1490*/  FSEL R9, R11, R9, !P0 ;  /* 0x000000090b097208 */ /* 0x000fcc0004000000 */
[----:B------:R-:W-:-:S08]  /*14a0*/  DFMA R30, R34, R8, R30 ;  /* 0x00000008221e722b */ /* 0x000fd0000000001e */
[----:B------:R-:W-:-:S06]  /*14b0*/  DSETP.GT.AND P0, PT, R30, 1, PT ;  /* 0x3ff000001e00742a */ /* 0x000fcc0003f04000 */
[----:B------:R-:W-:Y:S02]  /*14c0*/  FSEL R8, R30, RZ, !P0 ;  /* 0x000000ff1e087208 */ /* 0x000fe40004000000 */
[----:B------:R-:W-:-:S06]  /*14d0*/  FSEL R9, R31, 1.875, !P0 ;  /* 0x3ff000001f097808 */ /* 0x000fcc0004000000 */
[----:B------:R-:W-:-:S06]  /*14e0*/  DSETP.GEU.AND P0, PT, R8, -1, PT ;  /* 0xbff000000800742a */ /* 0x000fcc0003f0e000 */
[----:B------:R-:W-:Y:S02]  /*14f0*/  FSEL R8, R8, RZ, P0 ;  /* 0x000000ff08087208 */ /* 0x000fe40000000000 */
[----:B------:R-:W-:-:S06]  /*1500*/  FSEL R9, R9, -1.875, P0 ;  /* 0xbff0000009097808 */ /* 0x000fcc0000000000 */
[----:B------:R-:W-:-:S10]  /*1510*/  DADD R10, -RZ, |R8| ;  /* 0x00000000ff0a7229 */ /* 0x000fd40000000508 */
[----:B------:R-:W-:-:S13]  /*1520*/  ISETP.GT.AND P0, PT, R11, 0x3fe26665, PT ;  /* 0x3fe266650b00780c */ /* 0x000fda0003f04270 */
[----:B------:R-:W-:Y:S05]  /*1530*/  @P0 BRA `(.L_x_15) ;  /* 0x0000000000d40947 */ /* 0x000fea0003800000 */
[----:B------:R-:W-:Y:S01]  /*1540*/  DMUL R10, R8, R8 ;  /* 0x00000008080a7228 */ /* 0x000fe20000000000 */
[----:B------:R-:W-:Y:S01]  /*1550*/  IMAD.MOV.U32 R12, RZ, RZ, 0x180754af ;  /* 0x180754afff0c7424 */ /* 0x000fe200078e00ff */
[----:B------:R-:W-:Y:S01]  /*1560*/  UMOV UR10, 0xdc1895e9 ;  /* 0xdc1895e9000a7882 */ /* 0x000fe20000000000 */
[----:B------:R-:W-:Y:S01]  /*1570*/  IMAD.MOV.U32 R13, RZ, RZ, 0x3fb3823b ;  /* 0x3fb3823bff0d7424 */ /* 0x000fe200078e00ff */
[----:B------:R-:W-:Y:S01]  /*1580*/  UMOV UR11, 0x3fb0066b ;  /* 0x3fb0066b000b7882 */ /* 0x000fe20000000000 */
[----:B------:R-:W-:-:S04]  /*1590*/  ISETP.GT.AND P0, PT, R9, -0x1, PT ;  /* 0xffffffff0900780c */ /* 0x000fc80003f04270 */
[----:B------:R-:W-:Y:S01]  /*15a0*/  DFMA R12, R10, UR10, -R12 ;  /* 0x0000000a0a0c7c2b */ /* 0x000fe2000800080c */
[----:B------:R-:W-:Y:S01]  /*15b0*/  UMOV UR10, 0xcc2f79ae ;  /* 0xcc2f79ae000a7882 */ /* 0x000fe20000000000 */
[----:B------:R-:W-:-:S06]  /*15c0*/  UMOV UR11, 0x3fb11e52 ;  /* 0x3fb11e52000b7882 */ /* 0x000fcc0000000000 */
[----:B------:R-:W-:Y:S01]  /*15d0*/  DFMA R12, R10, R12, UR10 ;  /* 0x0000000a0a0c7e2b */ /* 0x000fe2000800000c */
[----:B------:R-:W-:Y:S01]  /*15e0*/  UMOV UR10, 0x3526861b ;  /* 0x3526861b000a7882 */ /* 0x000fe20000000000 */
[----:B------:R-:W-:-:S06]  /*15f0*/  UMOV UR11, 0x3f924eaf ;  /* 0x3f924eaf000b7882 */ /* 0x000fcc0000000000 */
[----:B------:R-:W-:Y:S01]  /*1600*/  DFMA R12, R10, R12, -UR10 ;  /* 0x8000000a0a0c7e2b */ /* 0x000fe2000800000c */
[----:B------:R-:W-:Y:S01]  /*1610*/  UMOV UR10, 0xa31e6cb7 ;  /* 0xa31e6cb7000a7882 */ /* 0x000fe20000000000 */
[----:B------:R-:W-:-:S06]  /*1620*/  UMOV UR11, 0x3f91df02 ;  /* 0x3f91df02000b7882 */ /* 0x000fcc0000000000 */
[----:B------:R-:W-:Y:S01]  /*1630*/  DFMA R12, R10, R12, UR10 ;  /* 0x0000000a0a0c7e2b */ /* 0x000fe2000800000c */
        /* <DEDUP_REMOVED lines=26> */
[----:B------:R-:W-:-:S08]  /*17e0*/  DMUL R12, R10, R12 ;  /* 0x0000000c0a0c7228 */ /* 0x000fd00000000000 */
[----:B------:R-:W-:Y:S01]  /*17f0*/  DFMA R10, |R8|, R12, |R8| ;  /* 0x0000000c080a722b */ /* 0x000fe20000000608 */
[----:B------:R-:W-:Y:S02]  /*1800*/  @!P0 IMAD.MOV.U32 R8, RZ, RZ, 0x33145c07 ;  /* 0x33145c07ff088424 */ /* 0x000fe400078e00ff */
[----:B------:R-:W-:Y:S02]  /*1810*/  @!P0 IMAD.MOV.U32 R9, RZ, RZ, 0x3c91a626 ;  /* 0x3c91a626ff098424 */ /* 0x000fe400078e00ff */
[----:B------:R-:W-:Y:S02]  /*1820*/  @P0 IMAD.MOV.U32 R12, RZ, RZ, 0x33145c07 ;  /* 0x33145c07ff0c0424 */ /* 0x000fe400078e00ff */
[----:B------:R-:W-:Y:S02]  /*1830*/  @P0 IMAD.MOV.U32 R13, RZ, RZ, 0x3c91a626 ;  /* 0x3c91a626ff0d0424 */ /* 0x000fe400078e00ff */
[----:B------:R-:W-:-:S04]  /*1840*/  @!P0 DADD R8, R10, R8 ;  /* 0x000000000a088229 */ /* 0x000fc80000000008 */
[----:B------:R-:W-:-:S04]  /*1850*/  @P0 DADD R12, R10, -R12 ;  /* 0x000000000a0c0229 */ /* 0x000fc8000000080c */
[----:B------:R-:W-:-:S04]  /*1860*/  @!P0 DADD R10, R8, UR10 ;  /* 0x0000000a080a8e29 */ /* 0x000fc80008000000 */
[----:B------:R-:W-:Y:S01]  /*1870*/  @P0 DADD R10, -R12, UR10 ;  /* 0x0000000a0c0a0e29 */ /* 0x000fe20008000100 */
[----:B------:R-:W-:Y:S10]  /*1880*/  BRA `(.L_x_16) ;  /* 0x0000000400207947 */ /* 0x000ff40003800000 */
.L_x_15:
[----:B------:R-:W-:Y:S01]  /*1890*/  DADD R10, -|R8|, 1 ;  /* 0x3ff00000080a7429 */ /* 0x000fe20000000300 */
[----:B------:R-:W-:Y:S01]  /*18a0*/  IMAD.MOV.U32 R12, RZ, RZ, 0x66faac4b ;  /* 0x66faac4bff0c7424 */ /* 0x000fe200078e00ff */
[----:B------:R-:W-:Y:S01]  /*18b0*/  UMOV UR10, 0x71155f70 ;  /* 0x71155f70000a7882 */ /* 0x000fe20000000000 */
[----:B------:R-:W-:Y:S01]  /*18c0*/  IMAD.MOV.U32 R13, RZ, RZ, 0x3ebac2fe ;  /* 0x3ebac2feff0d7424 */ /* 0x000fe200078e00ff */
[----:B------:R-:W-:-:S05]  /*18d0*/  UMOV UR11, 0x3ec715b3 ;  /* 0x3ec715b3000b7882 */ /* 0x000fca0000000000 */
[----:B------:R-:W-:Y:S01]  /*18e0*/  DFMA R12, R10, UR10, -R12 ;  /* 0x0000000a0a0c7c2b */ /* 0x000fe2000800080c */
[----:B------:R-:W-:Y:S01]  /*18f0*/  UMOV UR10, 0x8efcd9b8 ;  /* 0x8efcd9b8000a7882 */ /* 0x000fe20000000000 */
[----:B------:R-:W-:Y:S01]  /*1900*/  UMOV UR11, 0x3ed9a9b8 ;  /* 0x3ed9a9b8000b7882 */ /* 0x000fe20000000000 */
[----:B------:R-:W-:-:S05]  /*1910*/  ISETP.GE.AND P0, PT, R11, 0x1, PT ;  /* 0x000000010b00780c */ /* 0x000fca0003f06270 */
[----:B------:R-:W-:Y:S01]  /*1920*/  DFMA R12, R10, R12, UR10 ;  /* 0x0000000a0a0c7e2b */ /* 0x000fe2000800000c */
[----:B------:R-:W-:Y:S01]  /*1930*/  UMOV UR10, 0xa8a0c4c3 ;  /* 0xa8a0c4c3000a7882 */ /* 0x000fe20000000000 */
[----:B------:R-:W-:-:S06]  /*1940*/  UMOV UR11, 0x3edd0f40 ;  /* 0x3edd0f40000b7882 */ /* 0x000fcc0000000000 */
[----:B------:R-:W-:Y:S01]  /*1950*/  DFMA R14, R10, R12, UR10 ;  /* 0x0000000a0a0e7e2b */ /* 0x000fe2000800000c */
[----:B------:R-:W-:Y:S01]  /*1960*/  UMOV UR10, 0xfa9e0e1f ;  /* 0xfa9e0e1f000a7882 */ /* 0x000fe20000000000 */
[----:B------:R-:W-:Y:S01]  /*1970*/  UMOV UR11, 0x3ef46d4c ;  /* 0x3ef46d4c000b7882 */ /* 0x000fe20000000000 */
[----:B------:R-:W-:Y:S02]  /*1980*/  VIADD R13, R11, 0xfff00000 ;  /* 0xfff000000b0d7836 */ /* 0x000fe40000000000 */
[----:B------:R-:W-:-:S03]  /*1990*/  IMAD.MOV.U32 R12, RZ, RZ, R10 ;  /* 0x000000ffff0c7224 */ /* 0x000fc600078e000a */
[----:B------:R-:W-:Y:S01]  /*19a0*/  DFMA R16, R10, R14, UR10 ;  /* 0x0000000a0a107e2b */ /* 0x000fe2000800000e */
[----:B------:R-:W-:Y:S01]  /*19b0*/  UMOV UR10, 0x8d1e2422 ;  /* 0x8d1e2422000a7882 */ /* 0x000fe20000000000 */
[----:B------:R-:W-:Y:S01]  /*19c0*/  UMOV UR11, 0x3f079c16 ;  /* 0x3f079c16000b7882 */ /* 0x000fe20000000000 */
[----:B------:R-:W0:Y:S01]  /*19d0*/  MUFU.RSQ64H R15, R13 ;  /* 0x0000000d000f7308 */ /* 0x000e220000001c00 */
[----:B------:R-:W-:-:S04]  /*19e0*/  IMAD.MOV.U32 R14, RZ, RZ, RZ ;  /* 0x000000ffff0e7224 */ /* 0x000fc800078e00ff */
[----:B------:R-:W-:Y:S01]  /*19f0*/  DFMA R16, R10, R16, UR10 ;  /* 0x0000000a0a107e2b */ /* 0x000fe20008000010 */
[----:B------:R-:W-:Y:S01]  /*1a00*/  UMOV UR10, 0xc3bca540 ;  /* 0xc3bca540000a7882 */ /* 0x000fe20000000000 */
[----:B------:R-:W-:-:S06]  /*1a10*/  UMOV UR11, 0x3f1c9a88 ;  /* 0x3f1c9a88000b7882 */ /* 0x000fcc0000000000 */
[----:B------:R-:W-:Y:S01]  /*1a20*/  DFMA R16, R10, R16, UR10 ;  /* 0x0000000a0a107e2b */ /* 0x000fe20008000010 */
[----:B------:R-:W-:Y:S01]  /*1a30*/  UMOV UR10, 0x4bd476df ;  /* 0x4bd476df000a7882 */ /* 0x000fe20000000000 */
[----:B------:R-:W-:Y:S01]  /*1a40*/  UMOV UR11, 0x3f31c4e6 ;  /* 0x3f31c4e6000b7882 */ /* 0x000fe20000000000 */
[----:B0-----:R-:W-:-:S05]  /*1a50*/  DMUL R18, R12, R14 ;  /* 0x0000000e0c127228 */ /* 0x001fca0000000000 */
[----:B------:R-:W-:Y:S01]  /*1a60*/  DFMA R28, R10, R16, UR10 ;  /* 0x0000000a0a1c7e2b */ /* 0x000fe20008000010 */
[----:B------:R-:W-:Y:S01]  /*1a70*/  UMOV UR10, 0x60009c8f ;  /* 0x60009c8f000a7882 */ /* 0x000fe20000000000 */
[----:B------:R-:W-:Y:S01]  /*1a80*/  UMOV UR11, 0x3f46e8ba ;  /* 0x3f46e8ba000b7882 */ /* 0x000fe20000000000 */
[----:B------:R-:W-:Y:S01]  /*1a90*/  VIADD R17, R15, 0xfff00000 ;  /* 0xfff000000f117836 */ /* 0x000fe20000000000 */
[----:B------:R-:W-:Y:S01]  /*1aa0*/  DFMA R26, R18, -R18, R12 ;  /* 0x80000012121a722b */ /* 0x000fe2000000000c */
[----:B------:R-:W-:-:S03]  /*1ab0*/  IMAD.MOV.U32 R16, RZ, RZ, RZ ;  /* 0x000000ffff107224 */ /* 0x000fc600078e00ff */
[----:B------:R-:W-:Y:S01]  /*1ac0*/  DFMA R28, R10, R28, UR10 ;  /* 0x0000000a0a1c7e2b */ /* 0x000fe2000800001c */
[----:B------:R-:W-:Y:S01]  /*1ad0*/  UMOV UR10, 0xc62b05a2 ;  /* 0xc62b05a2000a7882 */ /* 0x000fe20000000000 */
[----:B------:R-:W-:Y:S02]  /*1ae0*/  UMOV UR11, 0x3f5f1c71 ;  /* 0x3f5f1c71000b7882 */ /* 0x000fe40000000000 */
[----:B------:R-:W-:-:S04]  /*1af0*/  DFMA R18, R16, R26, R18 ;  /* 0x0000001a1012722b */ /* 0x000fc80000000012 */
[----:B------:R-:W-:Y:S01]  /*1b00*/  DFMA R28, R10, R28, UR10 ;  /* 0x0000000a0a1c7e2b */ /* 0x000fe2000800001c */
[----:B------:R-:W-:Y:S01]  /*1b10*/  UMOV UR10, 0xb6dc9f2c ;  /* 0xb6dc9f2c000a7882 */ /* 0x000fe20000000000 */
[----:B------:R-:W-:Y:S02]  /*1b20*/  UMOV UR11, 0x3f76db6d ;  /* 0x3f76db6d000b7882 */ /* 0x000fe40000000000 */
[-C--:B------:R-:W-:Y:S02]  /*1b30*/  DFMA R14, R14, -R18.reuse, 1 ;  /* 0x3ff000000e0e742b */ /* 0x080fe40000000812 */
[----:B------:R-:W-:Y:S02]  /*1b40*/  DFMA R12, R18, -R18, R12 ;  /* 0x80000012120c722b */ /* 0x000fe4000000000c */
[----:B------:R-:W-:Y:S01]  /*1b50*/  DFMA R28, R10, R28, UR10 ;  /* 0x0000000a0a1c7e2b */ /* 0x000fe2000800001c */
[----:B------:R-:W-:Y:S01]  /*1b60*/  UMOV UR10, 0x3333329c ;  /* 0x3333329c000a7882 */ /* 0x000fe20000000000 */
[----:B------:R-:W-:-:S02]  /*1b70*/  UMOV UR11, 0x3f933333 ;  /* 0x3f933333000b7882 */ /* 0x000fc40000000000 */
[----:B------:R-:W-:-:S04]  /*1b80*/  DFMA R14, R16, R14, R16 ;  /* 0x0000000e100e722b */ /* 0x000fc80000000010 */
[----:B------:R-:W-:Y:S01]  /*1b90*/  DFMA R28, R10, R28, UR10 ;  /* 0x0000000a0a1c7e2b */ /* 0x000fe2000800001c */
[----:B------:R-:W-:Y:S01]  /*1ba0*/  UMOV UR10, 0x55555555 ;  /* 0x55555555000a7882 */ /* 0x000fe20000000000 */
[----:B------:R-:W-:Y:S02]  /*1bb0*/  UMOV UR11, 0x3fb55555 ;  /* 0x3fb55555000b7882 */ /* 0x000fe40000000000 */
[----:B------:R-:W-:Y:S02]  /*1bc0*/  DFMA R12, R14, R12, R18 ;  /* 0x0000000c0e0c722b */ /* 0x000fe40000000012 */
[----:B------:R-:W-:Y:S02]  /*1bd0*/  DMUL R14, RZ, |R8| ;  /* 0x40000008ff0e7228 */ /* 0x000fe40000000000 */
[----:B------:R-:W-:Y:S01]  /*1be0*/  DFMA R28, R10, R28, UR10 ;  /* 0x0000000a0a1c7e2b */ /* 0x000fe2000800001c */
[----:B------:R-:W-:Y:S01]  /*1bf0*/  UMOV UR10, 0x33145c07 ;  /* 0x33145c07000a7882 */ /* 0x000fe20000000000 */
[----:B------:R-:W-:-:S04]  /*1c00*/  UMOV UR11, 0x3ca1a626 ;  /* 0x3ca1a626000b7882 */ /* 0x000fc80000000000 */
[----:B------:R-:W-:Y:S02]  /*1c10*/  VIADD R13, R13, 0x100000 ;  /* 0x001000000d0d7836 */ /* 0x000fe40000000000 */
[----:B------:R-:W-:-:S08]  /*1c20*/  DMUL R28, R10, R28 ;  /* 0x0000001c0a1c7228 */ /* 0x000fd00000000000 */
[----:B------:R-:W-:-:S10]  /*1c30*/  DFMA R28, R12, R28, R12 ;  /* 0x0000001c0c1c722b */ /* 0x000fd4000000000c */
[----:B------:R-:W-:Y:S02]  /*1c40*/  FSEL R14, R14, R28, !P0 ;  /* 0x0000001c0e0e7208 */ /* 0x000fe40004000000 */
[----:B------:R-:W-:Y:S02]  /*1c50*/  FSEL R15, R15, R29, !P0 ;  /* 0x0000001d0f0f7208 */ /* 0x000fe40004000000 */
[----:B------:R-:W-:-:S04]  /*1c60*/  ISETP.GE.AND P0, PT, R11, RZ, PT ;  /* 0x000000ff0b00720c */ /* 0x000fc80003f06270 */
[----:B------:R-:W-:-:S10]  /*1c70*/  DMUL R12, R14, +INF ;  /* 0x7ff000000e0c7828 */ /* 0x000fd40000000000 */
[----:B------:R-:W-:Y:S02]  /*1c80*/  FSEL R12, R12, R14, !P0 ;  /* 0x0000000e0c0c7208 */ /* 0x000fe40004000000 */
[----:B------:R-:W-:Y:S02]  /*1c90*/  FSEL R13, R13, R15, !P0 ;  /* 0x0000000f0d0d7208 */ /* 0x000fe40004000000 */
[----:B------:R-:W-:-:S04]  /*1ca0*/  ISETP.GE.AND P0, PT, R9, RZ, PT ;  /* 0x000000ff0900720c */ /* 0x000fc80003f06270 */
[----:B------:R-:W-:Y:S01]  /*1cb0*/  DADD R10, R12, -UR10 ;  /* 0x8000000a0c0a7e29 */ /* 0x000fe20008000000 */
[----:B------:R-:W-:Y:S01]  /*1cc0*/  UMOV UR10, 0x54442d18 ;  /* 0x54442d18000a7882 */ /* 0x000fe20000000000 */
[----:B------:R-:W-:-:S06]  /*1cd0*/  UMOV UR11, 0x400921fb ;  /* 0x400921fb000b7882 */ /* 0x000fcc0000000000 */
[----:B------:R-:W-:-:S10]  /*1ce0*/  DADD R10, -R10, UR10 ;  /* 0x0000000a0a0a7e29 */ /* 0x000fd40008000100 */
[----:B------:R-:W-:Y:S02]  /*1cf0*/  FSEL R10, R10, R12, !P0 ;  /* 0x0000000c0a0a7208 */ /* 0x000fe40004000000 */
[----:B------:R-:W-:-:S07]  /*1d00*/  FSEL R11, R11, R13, !P0 ;  /* 0x0000000d0b0b7208 */ /* 0x000fce0004000000 */
.L_x_16:
[----:B------:R-:W-:Y:S05]  /*1d10*/  BSYNC.RECONVERGENT B0 ;  /* 0x0000000000007941 */ /* 0x000fea0003800200 */
.L_x_14:
[----:B------:R-:W0:Y:S01]  /*1d20*/  MUFU.RCP64H R9, 3.1415920257568359375 ;  /* 0x400921fb00097908 */ /* 0x000e220000001800 */
[----:B------:R-:W-:Y:S01]  /*1d30*/  IMAD.MOV.U32 R14, RZ, RZ, 0x54442d18 ;  /* 0x54442d18ff0e7424 */ /* 0x000fe200078e00ff */
[----:B------:R-:W-:Y:S01]  /*1d40*/  DMUL R10, R10, 180 ;  /* 0x406680000a0a7828 */ /* 0x000fe20000000000 */
[----:B------:R-:W-:Y:S01]  /*1d50*/  IMAD.MOV.U32 R15, RZ, RZ, 0x400921fb ;  /* 0x400921fbff0f7424 */ /* 0x000fe200078e00ff */
[----:B------:R-:W-:Y:S01]  /*1d60*/  BSSY.RECONVERGENT B0, `(.L_x_17) ;  /* 0x0000010000007945 */ /* 0x000fe20003800200 */
[----:B------:R-:W-:-:S07]  /*1d70*/  IMAD.MOV.U32 R8, RZ, RZ, 0x1 ;  /* 0x00000001ff087424 */ /* 0x000fce00078e00ff */
[----:B------:R-:W-:Y:S01]  /*1d80*/  FSETP.GEU.AND P1, PT, |R11|, 6.5827683646048100446e-37, PT ;  /* 0x036000000b00780b */ /* 0x000fe20003f2e200 */
[----:B0-----:R-:W-:-:S08]  /*1d90*/  DFMA R12, R8, -R14, 1 ;  /* 0x3ff00000080c742b */ /* 0x001fd0000000080e */
[----:B------:R-:W-:-:S08]  /*1da0*/  DFMA R12, R12, R12, R12 ;  /* 0x0000000c0c0c722b */ /* 0x000fd0000000000c */
[----:B------:R-:W-:-:S08]  /*1db0*/  DFMA R12, R8, R12, R8 ;  /* 0x0000000c080c722b */ /* 0x000fd00000000008 */
[----:B------:R-:W-:-:S08]  /*1dc0*/  DFMA R8, R12, -R14, 1 ;  /* 0x3ff000000c08742b */ /* 0x000fd0000000080e */
[----:B------:R-:W-:-:S08]  /*1dd0*/  DFMA R8, R12, R8, R12 ;  /* 0x000000080c08722b */ /* 0x000fd0000000000c */
[----:B------:R-:W-:-:S08]  /*1de0*/  DMUL R12, R10, R8 ;  /* 0x000000080a0c7228 */ /* 0x000fd00000000000 */
[----:B------:R-:W-:-:S08]  /*1df0*/  DFMA R14, R12, -R14, R10 ;  /* 0x8000000e0c0e722b */ /* 0x000fd0000000000a */
[----:B------:R-:W-:-:S10]  /*1e00*/  DFMA R8, R8, R14, R12 ;  /* 0x0000000e0808722b */ /* 0x000fd4000000000c */
[----:B------:R-:W-:-:S05]  /*1e10*/  FFMA R12, RZ, 2.1426990032196044922, R9 ;  /* 0x400921fbff0c7823 */ /* 0x000fca0000000009 */
[----:B------:R-:W-:-:S13]  /*1e20*/  FSETP.GT.AND P0, PT, |R12|, 1.469367938527859385e-39, PT ;  /* 0x001000000c00780b */ /* 0x000fda0003f04200 */
[----:B------:R-:W-:Y:S05]  /*1e30*/  @P0 BRA P1, `(.L_x_18) ;  /* 0x0000000000080947 */ /* 0x000fea0000800000 */
[----:B------:R-:W-:-:S07]  /*1e40*/  MOV R14, 0x1e60 ;  /* 0x00001e60000e7802 */ /* 0x000fce0000000f00 */
[----:B------:R-:W-:Y:S05]  /*1e50*/  CALL.REL.NOINC `($__internal_0_$__cuda_sm20_div_rn_f64_full) ;  /* 0x0000000000647944 */ /* 0x000fea0003c00000 */
.L_x_18:
[----:B------:R-:W-:Y:S05]  /*1e60*/  BSYNC.RECONVERGENT B0 ;  /* 0x0000000000007941 */ /* 0x000fea0003800200 */
.L_x_17:
[----:B------:R-:W-:Y:S01]  /*1e70*/  DMUL R8, R8, 4 ;  /* 0x4010000008087828 */ /* 0x000fe20000000000 */
[----:B------:R-:W0:Y:S01]  /*1e80*/  LDC.64 R10, c[0x0][0x3a0] ;  /* 0x0000e800ff0a7b82 */ /* 0x000e220000000a00 */
[----:B------:R-:W-:Y:S01]  /*1e90*/  IADD3 R6, P0, PT, R6, 0x1, RZ ;  /* 0x0000000106067810 */ /* 0x000fe20007f1e0ff */
[----:B------:R-:W-:Y:S02]  /*1ea0*/  IMAD.MOV.U32 R12, RZ, RZ, 0x1 ;  /* 0x00000001ff0c7424 */ /* 0x000fe400078e00ff */
[----:B------:R-:W-:-:S05]  /*1eb0*/  IMAD.MOV.U32 R13, RZ, RZ, 0x0 ;  /* 0x00000000ff0d7424 */ /* 0x000fca00078e00ff */
[----:B------:R-:W1:Y:S01]  /*1ec0*/  F2I.F64.TRUNC R8, R8 ;  /* 0x0000000800087311 */ /* 0x000e62000030d100 */
[----:B------:R-:W-:Y:S01]  /*1ed0*/  IMAD.X R7, RZ, RZ, R7, P0 ;  /* 0x000000ffff077224 */ /* 0x000fe200000e0607 */
[----:B------:R-:W-:-:S04]  /*1ee0*/  ISETP.GE.U32.AND P0, PT, R6, UR8, PT ;  /* 0x0000000806007c0c */ /* 0x000fc8000bf06070 */
[----:B------:R-:W-:Y:S02]  /*1ef0*/  ISETP.GE.U32.AND.EX P0, PT, R7, UR9, PT, P0 ;  /* 0x0000000907007c0c */ /* 0x000fe4000bf06100 */
[----:B-1----:R-:W-:Y:S02]  /*1f00*/  VIMNMX R15, PT, PT, R8, 0x2cf, PT ;  /* 0x000002cf080f7848 */ /* 0x002fe40003fe0100 */
[----:B------:R-:W-:-:S03]  /*1f10*/  IADD3 R4, P1, PT, R4, 0x8, RZ ;  /* 0x0000000804047810 */ /* 0x000fc60007f3e0ff */
[----:B0-----:R-:W-:Y:S01]  /*1f20*/  IMAD.WIDE R10, R15, 0x8, R10 ;  /* 0x000000080f0a7825 */ /* 0x001fe200078e020a */
[----:B------:R-:W-:-:S04]  /*1f30*/  IADD3 R2, P2, PT, R2, 0x8, RZ ;  /* 0x0000000802027810 */ /* 0x000fc80007f5e0ff */
[----:B------:R0:W-:Y:S01]  /*1f40*/  REDG.E.ADD.64.STRONG.GPU desc[UR4][R10.64], R12 ;  /* 0x0000000c0a00798e */ /* 0x0001e2000c12e504 */
[----:B------:R-:W-:Y:S02]  /*1f50*/  IMAD.X R5, RZ, RZ, R5, P1 ;  /* 0x000000ffff057224 */ /* 0x000fe400008e0605 */
[----:B------:R-:W-:Y:S01]  /*1f60*/  IMAD.X R3, RZ, RZ, R3, P2 ;  /* 0x000000ffff037224 */ /* 0x000fe200010e0603 */
[----:B------:R-:W-:Y:S06]  /*1f70*/  @!P0 BRA `(.L_x_19) ;  /* 0xffffffe000a08947 */ /* 0x000fec000383ffff */
[----:B------:R-:W-:-:S04]  /*1f80*/  IMAD.IADD R2, R0, 0x1, R21 ;  /* 0x0000000100027824 */ /* 0x000fc800078e0215 */
[--C-:B------:R-:W-:Y:S01]  /*1f90*/  IMAD.MOV.U32 R21, RZ, RZ, R2.reuse ;  /* 0x000000ffff157224 */ /* 0x100fe200078e0002 */
[----:B------:R-:W-:Y:S02]  /*1fa0*/  ISETP.GE.U32.AND P0, PT, R2, UR8, PT ;  /* 0x0000000802007c0c */ /* 0x000fe4000bf06070 */
[----:B------:R-:W-:-:S04]  /*1fb0*/  SHF.R.S32.HI R3, RZ, 0x1f, R2 ;  /* 0x0000001fff037819 */ /* 0x000fc80000011402 */
[----:B------:R-:W-:-:S13]  /*1fc0*/  ISETP.GE.U32.AND.EX P0, PT, R3, UR9, PT, P0 ;  /* 0x0000000903007c0c */ /* 0x000fda000bf06100 */
[----:B------:R-:W-:Y:S05]  /*1fd0*/  @!P0 BRA `(.L_x_20) ;  /* 0xffffffe000508947 */ /* 0x000fea000383ffff */
[----:B------:R-:W-:Y:S05]  /*1fe0*/  EXIT ;  /* 0x000000000000794d */ /* 0x000fea0003800000 */
        .weak           $__internal_0_$__cuda_sm20_div_rn_f64_full
        .type           $__internal_0_$__cuda_sm20_div_rn_f64_full,@function
        .size           $__internal_0_$__cuda_sm20_div_rn_f64_full,($_Z25compute_cross_correlationPKdS0_S0_S0_Pym$__internal_trig_reduction_slowpathd - $__internal_0_$__cuda_sm20_div_rn_f64_full)
$__internal_0_$__cuda_sm20_div_rn_f64_full:
[----:B------:R-:W-:Y:S01]  /*1ff0*/  IMAD.MOV.U32 R9, RZ, RZ, 0x3ff921fb ;  /* 0x3ff921fbff097424 */ /* 0x000fe200078e00ff */
[C---:B------:R-:W-:Y:S01]  /*2000*/  FSETP.GEU.AND P1, PT, |R11|.reuse, 1.469367938527859385e-39, PT ;  /* 0x001000000b00780b */ /* 0x040fe20003f2e200 */
[----:B------:R-:W-:Y:S01]  /*2010*/  IMAD.MOV.U32 R8, RZ, RZ, 0x54442d18 ;  /* 0x54442d18ff087424 */ /* 0x000fe200078e00ff */
[----:B------:R-:W-:Y:S01]  /*2020*/  LOP3.LUT R15, R11, 0x7ff00000, RZ, 0xc0, !PT ;  /* 0x7ff000000b0f7812 */ /* 0x000fe200078ec0ff */
[----:B------:R-:W0:Y:S01]  /*2030*/  MUFU.RCP64H R13, R9 ;  /* 0x00000009000d7308 */ /* 0x000e220000001800 */
[----:B------:R-:W-:Y:S01]  /*2040*/  IMAD.MOV.U32 R12, RZ, RZ, 0x1 ;  /* 0x00000001ff0c7424 */ /* 0x000fe200078e00ff */
[----:B------:R-:W-:Y:S01]  /*2050*/  BSSY.RECONVERGENT B1, `(.L_x_21) ;  /* 0x0000045000017945 */ /* 0x000fe20003800200 */
[----:B------:R-:W-:Y:S01]  /*2060*/  IMAD.MOV.U32 R29, RZ, RZ, 0x1ca00000 ;  /* 0x1ca00000ff1d7424 */ /* 0x000fe200078e00ff */
[----:B------:R-:W-:Y:S01]  /*2070*/  ISETP.GE.U32.AND P0, PT, R15, 0x40000000, PT ;  /* 0x400000000f00780c */ /* 0x000fe20003f06070 */
[----:B------:R-:W-:Y:S02]  /*2080*/  IMAD.MOV.U32 R20, RZ, RZ, R15 ;  /* 0x000000ffff147224 */ /* 0x000fe400078e000f */
[----:B------:R-:W-:Y:S01]  /*2090*/  IMAD.MOV.U32 R31, RZ, RZ, 0x40000000 ;  /* 0x40000000ff1f7424 */ /* 0x000fe200078e00ff */
[----:B------:R-:W-:-:S03]  /*20a0*/  SEL R29, R29, 0x63400000, !P0 ;  /* 0x634000001d1d7807 */ /* 0x000fc60004000000 */
[----:B------:R-:W-:Y:S01]  /*20b0*/  VIADD R30, R31, 0xffffffff ;  /* 0xffffffff1f1e7836 */ /* 0x000fe20000000000 */
[----:B0-----:R-:W-:-:S08]  /*20c0*/  DFMA R16, R12, -R8, 1 ;  /* 0x3ff000000c10742b */ /* 0x001fd00000000808 */
[----:B------:R-:W-:-:S08]  /*20d0*/  DFMA R16, R16, R16, R16 ;  /* 0x000000101010722b */ /* 0x000fd00000000010 */
[----:B------:R-:W-:Y:S01]  /*20e0*/  DFMA R18, R12, R16, R12 ;  /* 0x000000100c12722b */ /* 0x000fe2000000000c */
[C-C-:B------:R-:W-:Y:S01]  /*20f0*/  @!P1 LOP3.LUT R16, R29.reuse, 0x80000000, R11.reuse, 0xf8, !PT ;  /* 0x800000001d109812 */ /* 0x140fe200078ef80b */
[----:B------:R-:W-:Y:S01]  /*2100*/  IMAD.MOV.U32 R12, RZ, RZ, R10 ;  /* 0x000000ffff0c7224 */ /* 0x000fe200078e000a */
[----:B------:R-:W-:Y:S02]  /*2110*/  LOP3.LUT R13, R29, 0x800fffff, R11, 0xf8, !PT ;  /* 0x800fffff1d0d7812 */ /* 0x000fe400078ef80b */
[----:B------:R-:W-:Y:S01]  /*2120*/  @!P1 LOP3.LUT R17, R16, 0x100000, RZ, 0xfc, !PT ;  /* 0x0010000010119812 */ /* 0x000fe200078efcff */
[----:B------:R-:W-:Y:S02]  /*2130*/  @!P1 IMAD.MOV.U32 R16, RZ, RZ, RZ ;  /* 0x000000ffff109224 */ /* 0x000fe400078e00ff */
[----:B------:R-:W-:-:S04]  /*2140*/  DFMA R26, R18, -R8, 1 ;  /* 0x3ff00000121a742b */ /* 0x000fc80000000808 */
[----:B------:R-:W-:-:S04]  /*2150*/  @!P1 DFMA R12, R12, 2, -R16 ;  /* 0x400000000c0c982b */ /* 0x000fc80000000810 */
[----:B------:R-:W-:-:S06]  /*2160*/  DFMA R16, R18, R26, R18 ;  /* 0x0000001a1210722b */ /* 0x000fcc0000000012 */
[----:B------:R-:W-:Y:S02]  /*2170*/  @!P1 LOP3.LUT R20, R13, 0x7ff00000, RZ, 0xc0, !PT ;  /* 0x7ff000000d149812 */ /* 0x000fe400078ec0ff */
[----:B------:R-:W-:-:S03]  /*2180*/  DMUL R26, R16, R12 ;  /* 0x0000000c101a7228 */ /* 0x000fc60000000000 */
[----:B------:R-:W-:-:S05]  /*2190*/  VIADD R28, R20, 0xffffffff ;  /* 0xffffffff141c7836 */ /* 0x000fca0000000000 */
[----:B------:R-:W-:Y:S01]  /*21a0*/  DFMA R18, R26, -R8, R12 ;  /* 0x800000081a12722b */ /* 0x000fe2000000000c */
[----:B------:R-:W-:-:S04]  /*21b0*/  ISETP.GT.U32.AND P0, PT, R28, 0x7feffffe, PT ;  /* 0x7feffffe1c00780c */ /* 0x000fc80003f04070 */
[----:B------:R-:W-:-:S03]  /*21c0*/  ISETP.GT.U32.OR P0, PT, R30, 0x7feffffe, P0 ;  /* 0x7feffffe1e00780c */ /* 0x000fc60000704470 */
[----:B------:R-:W-:-:S10]  /*21d0*/  DFMA R16, R16, R18, R26 ;  /* 0x000000121010722b */ /* 0x000fd4000000001a */
[----:B------:R-:W-:Y:S05]  /*21e0*/  @P0 BRA `(.L_x_22) ;  /* 0x0000000000680947 */ /* 0x000fea0003800000 */
[----:B------:R-:W-:-:S05]  /*21f0*/  IMAD.MOV.U32 R10, RZ, RZ, 0x40000000 ;  /* 0x40000000ff0a7424 */ /* 0x000fca00078e00ff */
[----:B------:R-:W-:-:S04]  /*2200*/  VIADDMNMX R15, R15, -R10, 0xb9600000, !PT ;  /* 0xb96000000f0f7446 */ /* 0x000fc8000780090a */
[----:B------:R-:W-:-:S05]  /*2210*/  VIMNMX R10, PT, PT, R15, 0x46a00000, PT ;  /* 0x46a000000f0a7848 */ /* 0x000fca0003fe0100 */
[----:B------:R-:W-:Y:S02]  /*2220*/  IMAD.IADD R29, R10, 0x1, -R29 ;  /* 0x000000010a1d7824 */ /* 0x000fe400078e0a1d */
[----:B------:R-:W-:Y:S02]  /*2230*/  IMAD.MOV.U32 R10, RZ, RZ, RZ ;  /* 0x000000ffff0a7224 */ /* 0x000fe400078e00ff */
[----:B------:R-:W-:-:S06]  /*2240*/  VIADD R11, R29, 0x7fe00000 ;  /* 0x7fe000001d0b7836 */ /* 0x000fcc0000000000 */
[----:B------:R-:W-:-:S10]  /*2250*/  DMUL R18, R16, R10 ;  /* 0x0000000a10127228 */ /* 0x000fd40000000000 */
[----:B------:R-:W-:-:S13]  /*2260*/  FSETP.GTU.AND P0, PT, |R19|, 1.469367938527859385e-39, PT ;  /* 0x001000001300780b */ /* 0x000fda0003f0c200 */
[----:B------:R-:W-:Y:S05]  /*2270*/  @P0 BRA `(.L_x_23) ;  /* 0x0000000000880947 */ /* 0x000fea0003800000 */
[----:B------:R-:W-:Y:S01]  /*2280*/  DFMA R8, R16, -R8, R12 ;  /* 0x800000081008722b */ /* 0x000fe2000000000c */
[----:B------:R-:W-:-:S09]  /*2290*/  IMAD.MOV.U32 R10, RZ, RZ, RZ ;  /* 0x000000ffff0a7224 */ /* 0x000fd200078e00ff */
[C---:B------:R-:W-:Y:S02]  /*22a0*/  FSETP.NEU.AND P0, PT, R9.reuse, RZ, PT ;  /* 0x000000ff0900720b */ /* 0x040fe40003f0d000 */
[----:B------:R-:W-:-:S04]  /*22b0*/  LOP3.LUT R8, R9, 0x400921fb, RZ, 0x3c, !PT ;  /* 0x400921fb09087812 */ /* 0x000fc800078e3cff */
[----:B------:R-:W-:-:S04]  /*22c0*/  LOP3.LUT R13, R8, 0x80000000, RZ, 0xc0, !PT ;  /* 0x80000000080d7812 */ /* 0x000fc800078ec0ff */
[----:B------:R-:W-:-:S03]  /*22d0*/  LOP3.LUT R11, R13, R11, RZ, 0xfc, !PT ;  /* 0x0000000b0d0b7212 */ /* 0x000fc600078efcff */
[----:B------:R-:W-:Y:S05]  /*22e0*/  @!P0 BRA `(.L_x_23) ;  /* 0x00000000006c8947 */ /* 0x000fea0003800000 */
[----:B------:R-:W-:Y:S01]  /*22f0*/  IMAD.MOV R9, RZ, RZ, -R29 ;  /* 0x000000ffff097224 */ /* 0x000fe200078e0a1d */
[----:B------:R-:W-:Y:S01]  /*2300*/  DMUL.RP R10, R16, R10 ;  /* 0x0000000a100a7228 */ /* 0x000fe20000008000 */
[----:B------:R-:W-:-:S06]  /*2310*/  IMAD.MOV.U32 R8, RZ, RZ, RZ ;  /* 0x000000ffff087224 */ /* 0x000fcc00078e00ff */
[----:B------:R-:W-:-:S03]  /*2320*/  DFMA R8, R18, -R8, R16 ;  /* 0x800000081208722b */ /* 0x000fc60000000010 */
[----:B------:R-:W-:-:S03]  /*2330*/  LOP3.LUT R13, R11, R13, RZ, 0x3c, !PT ;  /* 0x0000000d0b0d7212 */ /* 0x000fc600078e3cff */
[----:B------:R-:W-:-:S04]  /*2340*/  IADD3 R8, PT, PT, -R29, -0x43300000, RZ ;  /* 0xbcd000001d087810 */ /* 0x000fc80007ffe1ff */
[----:B------:R-:W-:-:S04]  /*2350*/  FSETP.NEU.AND P0, PT, |R9|, R8, PT ;  /* 0x000000080900720b */ /* 0x000fc80003f0d200 */
[----:B------:R-:W-:Y:S02]  /*2360*/  FSEL R18, R10, R18, !P0 ;  /* 0x000000120a127208 */ /* 0x000fe40004000000 */
[----:B------:R-:W-:Y:S01]  /*2370*/  FSEL R19, R13, R19, !P0 ;  /* 0x000000130d137208 */ /* 0x000fe20004000000 */
[----:B------:R-:W-:Y:S06]  /*2380*/  BRA `(.L_x_23) ;  /* 0x0000000000447947 */ /* 0x000fec0003800000 */
.L_x_22:
[----:B------:R-:W-:-:S14]  /*2390*/  DSETP.NAN.AND P0, PT, R10, R10, PT ;  /* 0x0000000a0a00722a */ /* 0x000fdc0003f08000 */
[----:B------:R-:W-:Y:S05]  /*23a0*/  @P0 BRA `(.L_x_24) ;  /* 0x0000000000340947 */ /* 0x000fea0003800000 */
[----:B------:R-:W-:Y:S01]  /*23b0*/  ISETP.NE.AND P0, PT, R20, R31, PT ;  /* 0x0000001f1400720c */ /* 0x000fe20003f05270 */
[----:B------:R-:W-:Y:S02]  /*23c0*/  IMAD.MOV.U32 R18, RZ, RZ, 0x0 ;  /* 0x00000000ff127424 */ /* 0x000fe400078e00ff */
[----:B------:R-:W-:-:S10]  /*23d0*/  IMAD.MOV.U32 R19, RZ, RZ, -0x80000 ;  /* 0xfff80000ff137424 */ /* 0x000fd400078e00ff */
[----:B------:R-:W-:Y:S05]  /*23e0*/  @!P0 BRA `(.L_x_23) ;  /* 0x00000000002c8947 */ /* 0x000fea0003800000 */
[----:B------:R-:W-:Y:S02]  /*23f0*/  ISETP.NE.AND P0, PT, R20, 0x7ff00000, PT ;  /* 0x7ff000001400780c */ /* 0x000fe40003f05270 */
[----:B------:R-:W-:Y:S02]  /*2400*/  LOP3.LUT R10, R11, 0x400921fb, RZ, 0x3c, !PT ;  /* 0x400921fb0b0a7812 */ /* 0x000fe400078e3cff */
[----:B------:R-:W-:Y:S02]  /*2410*/  ISETP.EQ.OR P0, PT, R31, RZ, !P0 ;  /* 0x000000ff1f00720c */ /* 0x000fe40004702670 */
[----:B------:R-:W-:-:S11]  /*2420*/  LOP3.LUT R19, R10, 0x80000000, RZ, 0xc0, !PT ;  /* 0x800000000a137812 */ /* 0x000fd600078ec0ff */
[----:B------:R-:W-:Y:S01]  /*2430*/  @P0 LOP3.LUT R8, R19, 0x7ff00000, RZ, 0xfc, !PT ;  /* 0x7ff0000013080812 */ /* 0x000fe200078efcff */
[----:B------:R-:W-:Y:S02]  /*2440*/  @!P0 IMAD.MOV.U32 R18, RZ, RZ, RZ ;  /* 0x000000ffff128224 */ /* 0x000fe400078e00ff */
[----:B------:R-:W-:Y:S02]  /*2450*/  @P0 IMAD.MOV.U32 R18, RZ, RZ, RZ ;  /* 0x000000ffff120224 */ /* 0x000fe400078e00ff */
[----:B------:R-:W-:Y:S01]  /*2460*/  @P0 IMAD.MOV.U32 R19, RZ, RZ, R8 ;  /* 0x000000ffff130224 */ /* 0x000fe200078e0008 */
[----:B------:R-:W-:Y:S06]  /*2470*/  BRA `(.L_x_23) ;  /* 0x0000000000087947 */ /* 0x000fec0003800000 */
.L_x_24:
[----:B------:R-:W-:Y:S01]  /*2480*/  LOP3.LUT R19, R11, 0x80000, RZ, 0xfc, !PT ;  /* 0x000800000b137812 */ /* 0x000fe200078efcff */
[----:B------:R-:W-:-:S07]  /*2490*/  IMAD.MOV.U32 R18, RZ, RZ, R10 ;  /* 0x000000ffff127224 */ /* 0x000fce00078e000a */
.L_x_23:
[----:B------:R-:W-:Y:S05]  /*24a0*/  BSYNC.RECONVERGENT B1 ;  /* 0x0000000000017941 */ /* 0x000fea0003800200 */
.L_x_21:
[----:B------:R-:W-:Y:S02]  /*24b0*/  IMAD.MOV.U32 R15, RZ, RZ, 0x0 ;  /* 0x00000000ff0f7424 */ /* 0x000fe400078e00ff */
[----:B------:R-:W-:Y:S02]  /*24c0*/  IMAD.MOV.U32 R8, RZ, RZ, R18 ;  /* 0x000000ffff087224 */ /* 0x000fe400078e0012 */
[----:B------:R-:W-:Y:S01]  /*24d0*/  IMAD.MOV.U32 R9, RZ, RZ, R19 ;  /* 0x000000ffff097224 */ /* 0x000fe200078e0013 */
[----:B------:R-:W-:Y:S06]  /*24e0*/  RET.REL.NODEC R14 `(_Z25compute_cross_correlationPKdS0_S0_S0_Pym) ;  /* 0xffffffd80ec47950 */ /* 0x000fec0003c3ffff */
        .type           $_Z25compute_cross_correlationPKdS0_S0_S0_Pym$__internal_trig_reduction_slowpathd,@function
        .size           $_Z25compute_cross_correlationPKdS0_S0_S0_Pym$__internal_trig_reduction_slowpathd,(.L_x_72 - $_Z25compute_cross_correlationPKdS0_S0_S0_Pym$__internal_trig_reduction_slowpathd)
$_Z25compute_cross_correlationPKdS0_S0_S0_Pym$__internal_trig_reduction_slowpathd:
[--C-:B------:R-:W-:Y:S01]  /*24f0*/  SHF.R.U32.HI R16, RZ, 0x14, R17.reuse ;  /* 0x00000014ff107819 */ /* 0x100fe20000011611 */
[----:B------:R-:W-:Y:S02]  /*2500*/  IMAD.MOV.U32 R37, RZ, RZ, R17 ;  /* 0x000000ffff257224 */ /* 0x000fe400078e0011 */
[----:B------:R-:W-:Y:S01]  /*2510*/  IMAD.MOV.U32 R8, RZ, RZ, RZ ;  /* 0x000000ffff087224 */ /* 0x000fe200078e00ff */
[----:B------:R-:W-:-:S04]  /*2520*/  LOP3.LUT R9, R16, 0x7ff, RZ, 0xc0, !PT ;  /* 0x000007ff10097812 */ /* 0x000fc800078ec0ff */
[----:B------:R-:W-:-:S13]  /*2530*/  ISETP.NE.AND P0, PT, R9, 0x7ff, PT ;  /* 0x000007ff0900780c */ /* 0x000fda0003f05270 */
[----:B------:R-:W-:Y:S05]  /*2540*/  @!P0 BRA `(.L_x_25) ;  /* 0x00000008004c8947 */ /* 0x000fea0003800000 */
[----:B------:R-:W-:Y:S01]  /*2550*/  VIADD R8, R9, 0xfffffc00 ;  /* 0xfffffc0009087836 */ /* 0x000fe20000000000 */
[----:B------:R-:W-:Y:S01]  /*2560*/  BSSY.RECONVERGENT B2, `(.L_x_26) ;  /* 0x0000030000027945 */ /* 0x000fe20003800200 */
[----:B------:R-:W-:-:S03]  /*2570*/  CS2R R38, SRZ ;  /* 0x0000000000267805 */ /* 0x000fc6000001ff00 */
[----:B------:R-:W-:Y:S02]  /*2580*/  SHF.R.U32.HI R15, RZ, 0x6, R8 ;  /* 0x00000006ff0f7819 */ /* 0x000fe40000011608 */
[----:B------:R-:W-:Y:S02]  /*2590*/  ISETP.GE.U32.AND P0, PT, R8, 0x80, PT ;  /* 0x000000800800780c */ /* 0x000fe40003f06070 */
[C---:B------:R-:W-:Y:S02]  /*25a0*/  IADD3 R14, PT, PT, -R15.reuse, 0x13, RZ ;  /* 0x000000130f0e7810 */ /* 0x040fe40007ffe1ff */
[----:B------:R-:W-:Y:S02]  /*25b0*/  IADD3 R12, PT, PT, -R15, 0xf, RZ ;  /* 0x0000000f0f0c7810 */ /* 0x000fe40007ffe1ff */
[----:B------:R-:W-:-:S04]  /*25c0*/  SEL R14, R14, 0x12, P0 ;  /* 0x000000120e0e7807 */ /* 0x000fc80000000000 */
[----:B------:R-:W-:-:S13]  /*25d0*/  ISETP.GE.AND P0, PT, R12, R14, PT ;  /* 0x0000000e0c00720c */ /* 0x000fda0003f06270 */
[----:B------:R-:W-:Y:S05]  /*25e0*/  @P0 BRA `(.L_x_27) ;  /* 0x00000000009c0947 */ /* 0x000fea0003800000 */
[----:B------:R-:W0:Y:S01]  /*25f0*/  LDC.64 R8, c[0x0][0x358] ;  /* 0x0000d600ff087b82 */ /* 0x000e220000000a00 */
[C---:B------:R-:W-:Y:S01]  /*2600*/  SHF.L.U64.HI R37, R36.reuse, 0xb, R37 ;  /* 0x0000000b24257819 */ /* 0x040fe20000010225 */
[----:B------:R-:W-:Y:S01]  /*2610*/  BSSY.RECONVERGENT B3, `(.L_x_28) ;  /* 0x0000023000037945 */ /* 0x000fe20003800200 */
[----:B------:R-:W-:Y:S01]  /*2620*/  IMAD.SHL.U32 R13, R36, 0x800, RZ ;  /* 0x00000800240d7824 */ /* 0x000fe200078e00ff */
[----:B------:R-:W-:Y:S01]  /*2630*/  IADD3 R19, PT, PT, RZ, -R15, -R14 ;  /* 0x8000000fff137210 */ /* 0x000fe20007ffe80e */
[----:B------:R-:W-:Y:S01]  /*2640*/  IMAD.MOV.U32 R20, RZ, RZ, RZ ;  /* 0x000000ffff147224 */ /* 0x000fe200078e00ff */
[----:B------:R-:W-:Y:S02]  /*2650*/  CS2R R38, SRZ ;  /* 0x0000000000267805 */ /* 0x000fe4000001ff00 */
[----:B------:R-:W-:-:S07]  /*2660*/  LOP3.LUT R37, R37, 0x80000000, RZ, 0xfc, !PT ;  /* 0x8000000025257812 */ /* 0x000fce00078efcff */
.L_x_29:
[----:B------:R-:W1:Y:S01]  /*2670*/  LDC.64 R10, c[0x4][RZ] ;  /* 0x01000000ff0a7b82 */ /* 0x000e620000000a00 */
[----:B0-----:R-:W-:Y:S02]  /*2680*/  R2UR UR10, R8 ;  /* 0x00000000080a72ca */ /* 0x001fe400000e0000 */
[----:B------:R-:W-:Y:S01]  /*2690*/  R2UR UR11, R9 ;  /* 0x00000000090b72ca */ /* 0x000fe200000e0000 */
[----:B-1----:R-:W-:-:S12]  /*26a0*/  IMAD.WIDE R10, R12, 0x8, R10 ;  /* 0x000000080c0a7825 */ /* 0x002fd800078e020a */
[----:B------:R-:W2:Y:S01]  /*26b0*/  LDG.E.64.CONSTANT R10, desc[UR10][R10.64] ;  /* 0x0000000a0a0a7981 */ /* 0x000ea2000c1e9b00 */
[----:B------:R-:W-:Y:S02]  /*26c0*/  IMAD.MOV.U32 R40, RZ, RZ, R38 ;  /* 0x000000ffff287224 */ /* 0x000fe400078e0026 */
[----:B------:R-:W-:Y:S02]  /*26d0*/  IMAD.MOV.U32 R41, RZ, RZ, R39 ;  /* 0x000000ffff297224 */ /* 0x000fe400078e0027 */
[----:B------:R-:W-:Y:S02]  /*26e0*/  VIADD R19, R19, 0x1 ;  /* 0x0000000113137836 */ /* 0x000fe40000000000 */
[----:B------:R-:W-:Y:S02]  /*26f0*/  VIADD R12, R12, 0x1 ;  /* 0x000000010c0c7836 */ /* 0x000fe40000000000 */
[----:B--2---:R-:W-:-:S04]  /*2700*/  IMAD.WIDE.U32 R40, P4, R10, R13, R40 ;  /* 0x0000000d0a287225 */ /* 0x004fc80007880028 */
[----:B------:R-:W-:Y:S02]  /*2710*/  IMAD R38, R10, R37, RZ ;  /* 0x000000250a267224 */ /* 0x000fe400078e02ff */
[----:B------:R-:W-:-:S03]  /*2720*/  IMAD R36, R11, R13, RZ ;  /* 0x0000000d0b247224 */ /* 0x000fc600078e02ff */
[----:B------:R-:W-:Y:S01]  /*2730*/  IADD3 R39, P0, PT, R38, R41, RZ ;  /* 0x0000002926277210 */ /* 0x000fe20007f1e0ff */
[C---:B------:R-:W-:Y:S02]  /*2740*/  IMAD R38, R20.reuse, 0x8, R1 ;  /* 0x0000000814267824 */ /* 0x040fe400078e0201 */
[----:B------:R-:W-:Y:S01]  /*2750*/  VIADD R20, R20, 0x1 ;  /* 0x0000000114147836 */ /* 0x000fe20000000000 */
[----:B------:R-:W-:Y:S01]  /*2760*/  IADD3 R41, P1, PT, R36, R39, RZ ;  /* 0x0000002724297210 */ /* 0x000fe20007f3e0ff */
[----:B------:R-:W-:-:S04]  /*2770*/  IMAD.HI.U32 R39, R10, R37, RZ ;  /* 0x000000250a277227 */ /* 0x000fc800078e00ff */
[C---:B------:R-:W-:Y:S01]  /*2780*/  IMAD.HI.U32 R10, R11.reuse, R13, RZ ;  /* 0x0000000d0b0a7227 */ /* 0x040fe200078e00ff */
[----:B------:R0:W-:Y:S03]  /*2790*/  STL.64 [R38], R40 ;  /* 0x0000002826007387 */ /* 0x0001e60000100a00 */
[----:B------:R-:W-:Y:S02]  /*27a0*/  IMAD.X R39, RZ, RZ, R39, P4 ;  /* 0x000000ffff277224 */ /* 0x000fe400020e0627 */
[----:B------:R-:W-:-:S03]  /*27b0*/  IMAD.HI.U32 R36, R11, R37, RZ ;  /* 0x000000250b247227 */ /* 0x000fc600078e00ff */
[----:B------:R-:W-:Y:S01]  /*27c0*/  IADD3.X R10, P0, PT, R10, R39, RZ, P0, !PT ;  /* 0x000000270a0a7210 */ /* 0x000fe2000071e4ff */
[----:B------:R-:W-:-:S04]  /*27d0*/  IMAD R11, R11, R37, RZ ;  /* 0x000000250b0b7224 */ /* 0x000fc800078e02ff */
[----:B------:R-:W-:Y:S01]  /*27e0*/  IMAD.X R36, RZ, RZ, R36, P0 ;  /* 0x000000ffff247224 */ /* 0x000fe200000e0624 */
[----:B------:R-:W-:Y:S02]  /*27f0*/  ISETP.NE.AND P0, PT, R19, -0xf, PT ;  /* 0xfffffff11300780c */ /* 0x000fe40003f05270 */
[----:B------:R-:W-:-:S05]  /*2800*/  IADD3.X R10, P1, PT, R11, R10, RZ, P1, !PT ;  /* 0x0000000a0b0a7210 */ /* 0x000fca0000f3e4ff */
[----:B------:R-:W-:Y:S02]  /*2810*/  IMAD.X R39, RZ, RZ, R36, P1 ;  /* 0x000000ffff277224 */ /* 0x000fe400008e0624 */
[----:B0-----:R-:W-:-:S04]  /*2820*/  IMAD.MOV.U32 R38, RZ, RZ, R10 ;  /* 0x000000ffff267224 */ /* 0x001fc800078e000a */
[----:B------:R-:W-:Y:S05]  /*2830*/  @P0 BRA `(.L_x_29) ;  /* 0xfffffffc008c0947 */ /* 0x000fea000383ffff */
[----:B------:R-:W-:Y:S05]  /*2840*/  BSYNC.RECONVERGENT B3 ;  /* 0x0000000000037941 */ /* 0x000fea0003800200 */
.L_x_28:
[----:B------:R-:W-:-:S07]  /*2850*/  IMAD.MOV.U32 R12, RZ, RZ, R14 ;  /* 0x000000ffff0c7224 */ /* 0x000fce00078e000e */
.L_x_27:
[----:B------:R-:W-:Y:S05]  /*2860*/  BSYNC.RECONVERGENT B2 ;  /* 0x0000000000027941 */ /* 0x000fea0003800200 */
.L_x_26:
[----:B------:R-:W-:Y:S01]  /*2870*/  LOP3.LUT P0, R19, R16, 0x3f, RZ, 0xc0, !PT ;  /* 0x0000003f10137812 */ /* 0x000fe2000780c0ff */
[----:B------:R-:W-:-:S04]  /*2880*/  IMAD.IADD R8, R15, 0x1, R12 ;  /* 0x000000010f087824 */ /* 0x000fc800078e020c */
[----:B------:R-:W-:-:S05]  /*2890*/  IMAD.U32 R37, R8, 0x8, R1 ;  /* 0x0000000808257824 */ /* 0x000fca00078e0001 */
[----:B------:R0:W-:Y:S04]  /*28a0*/  STL.64 [R37+-0x78], R38 ;  /* 0xffff882625007387 */ /* 0x0001e80000100a00 */
[----:B------:R-:W2:Y:S04]  /*28b0*/  @P0 LDL.64 R12, [R1+0x8] ;  /* 0x00000800010c0983 */ /* 0x000ea80000100a00 */
[----:B------:R-:W3:Y:S04]  /*28c0*/  LDL.64 R10, [R1+0x10] ;  /* 0x00001000010a7983 */ /* 0x000ee80000100a00 */
[----:B------:R-:W4:Y:S01]  /*28d0*/  LDL.64 R8, [R1+0x18] ;  /* 0x0000180001087983 */ /* 0x000f220000100a00 */
[----:B------:R-:W-:Y:S01]  /*28e0*/  BSSY.RECONVERGENT B2, `(.L_x_30) ;  /* 0x0000035000027945 */ /* 0x000fe20003800200 */
[----:B--2---:R-:W-:-:S02]  /*28f0*/  @P0 SHF.R.U64 R16, R12, 0x1, R13 ;  /* 0x000000010c100819 */ /* 0x004fc4000000120d */
[----:B------:R-:W-:Y:S02]  /*2900*/  @P0 SHF.R.U32.HI R20, RZ, 0x1, R13 ;  /* 0x00000001ff140819 */ /* 0x000fe4000001160d */
[----:B------:R-:W-:Y:S02]  /*2910*/  @P0 LOP3.LUT R13, R19, 0x3f, RZ, 0x3c, !PT ;  /* 0x0000003f130d0812 */ /* 0x000fe400078e3cff */
[----:B---3--:R-:W-:Y:S02]  /*2920*/  @P0 SHF.L.U32 R15, R10, R19, RZ ;  /* 0x000000130a0f0219 */ /* 0x008fe400000006ff */
[----:B------:R-:W-:Y:S02]  /*2930*/  @P0 SHF.R.U64 R16, R16, R13, R20 ;  /* 0x0000000d10100219 */ /* 0x000fe40000001214 */
[--C-:B------:R-:W-:Y:S02]  /*2940*/  @P0 SHF.R.U32.HI R12, RZ, 0x1, R11.reuse ;  /* 0x00000001ff0c0819 */ /* 0x100fe4000001160b */
[----:B------:R-:W-:-:S02]  /*2950*/  @P0 SHF.R.U64 R36, R10, 0x1, R11 ;  /* 0x000000010a240819 */ /* 0x000fc4000000120b */
[----:B------:R-:W-:Y:S02]  /*2960*/  @P0 SHF.L.U64.HI R14, R10, R19, R11 ;  /* 0x000000130a0e0219 */ /* 0x000fe4000001020b */
[----:B0-----:R-:W-:Y:S02]  /*2970*/  @P0 SHF.R.U32.HI R37, RZ, R13, R20 ;  /* 0x0000000dff250219 */ /* 0x001fe40000011614 */
[----:B------:R-:W-:Y:S02]  /*2980*/  @P0 LOP3.LUT R10, R15, R16, RZ, 0xfc, !PT ;  /* 0x000000100f0a0212 */ /* 0x000fe400078efcff */
[----:B----4-:R-:W-:Y:S02]  /*2990*/  @P0 SHF.L.U32 R20, R8, R19, RZ ;  /* 0x0000001308140219 */ /* 0x010fe400000006ff */
[----:B------:R-:W-:Y:S02]  /*29a0*/  @P0 SHF.R.U64 R39, R36, R13, R12 ;  /* 0x0000000d24270219 */ /* 0x000fe4000000120c */
[----:B------:R-:W-:-:S02]  /*29b0*/  @P0 LOP3.LUT R11, R14, R37, RZ, 0xfc, !PT ;  /* 0x000000250e0b0212 */ /* 0x000fc400078efcff */
[----:B------:R-:W-:Y:S02]  /*29c0*/  @P0 SHF.L.U64.HI R14, R8, R19, R9 ;  /* 0x00000013080e0219 */ /* 0x000fe40000010209 */
[----:B------:R-:W-:Y:S01]  /*29d0*/  @P0 SHF.R.U32.HI R13, RZ, R13, R12 ;  /* 0x0000000dff0d0219 */ /* 0x000fe2000001160c */
[----:B------:R-:W-:Y:S01]  /*29e0*/  IMAD.SHL.U32 R12, R10, 0x4, RZ ;  /* 0x000000040a0c7824 */ /* 0x000fe200078e00ff */
[----:B------:R-:W-:Y:S02]  /*29f0*/  @P0 LOP3.LUT R8, R20, R39, RZ, 0xfc, !PT ;  /* 0x0000002714080212 */ /* 0x000fe400078efcff */
[----:B------:R-:W-:Y:S02]  /*2a00*/  SHF.L.U64.HI R10, R10, 0x2, R11 ;  /* 0x000000020a0a7819 */ /* 0x000fe4000001020b */
[----:B------:R-:W-:Y:S02]  /*2a10*/  SHF.L.W.U32.HI R16, R11, 0x2, R8 ;  /* 0x000000020b107819 */ /* 0x000fe40000010e08 */
[----:B------:R-:W-:-:S02]  /*2a20*/  @P0 LOP3.LUT R9, R14, R13, RZ, 0xfc, !PT ;  /* 0x0000000d0e090212 */ /* 0x000fc400078efcff */
[----:B------:R-:W-:Y:S02]  /*2a30*/  IADD3 RZ, P0, PT, RZ, -R12, RZ ;  /* 0x8000000cffff7210 */ /* 0x000fe40007f1e0ff */
[----:B------:R-:W-:Y:S02]  /*2a40*/  LOP3.LUT R11, RZ, R10, RZ, 0x33, !PT ;  /* 0x0000000aff0b7212 */ /* 0x000fe400078e33ff */
[----:B------:R-:W-:Y:S02]  /*2a50*/  SHF.L.W.U32.HI R8, R8, 0x2, R9 ;  /* 0x0000000208087819 */ /* 0x000fe40000010e09 */
[----:B------:R-:W-:Y:S02]  /*2a60*/  LOP3.LUT R13, RZ, R16, RZ, 0x33, !PT ;  /* 0x00000010ff0d7212 */ /* 0x000fe400078e33ff */
[----:B------:R-:W-:Y:S02]  /*2a70*/  IADD3.X R11, P0, PT, RZ, R11, RZ, P0, !PT ;  /* 0x0000000bff0b7210 */ /* 0x000fe4000071e4ff */
[----:B------:R-:W-:-:S02]  /*2a80*/  LOP3.LUT R14, RZ, R8, RZ, 0x33, !PT ;  /* 0x00000008ff0e7212 */ /* 0x000fc400078e33ff */
[----:B------:R-:W-:Y:S02]  /*2a90*/  IADD3.X R13, P1, PT, RZ, R13, RZ, P0, !PT ;  /* 0x0000000dff0d7210 */ /* 0x000fe4000073e4ff */
[----:B------:R-:W-:-:S03]  /*2aa0*/  ISETP.GT.U32.AND P4, PT, R16, -0x1, PT ;  /* 0xffffffff1000780c */ /* 0x000fc60003f84070 */
[----:B------:R-:W-:Y:S01]  /*2ab0*/  IMAD.X R15, RZ, RZ, R14, P1 ;  /* 0x000000ffff0f7224 */ /* 0x000fe200008e060e */
[----:B------:R-:W-:-:S04]  /*2ac0*/  ISETP.GT.AND.EX P0, PT, R8, -0x1, PT, P4 ;  /* 0xffffffff0800780c */ /* 0x000fc80003f04340 */
[----:B------:R-:W-:Y:S02]  /*2ad0*/  SEL R15, R8, R15, P0 ;  /* 0x0000000f080f7207 */ /* 0x000fe40000000000 */
[----:B------:R-:W-:Y:S02]  /*2ae0*/  SEL R16, R16, R13, P0 ;  /* 0x0000000d10107207 */ /* 0x000fe40000000000 */
[----:B------:R-:W-:-:S04]  /*2af0*/  ISETP.NE.U32.AND P1, PT, R15, RZ, PT ;  /* 0x000000ff0f00720c */ /* 0x000fc80003f25070 */
[----:B------:R-:W-:Y:S01]  /*2b00*/  SEL R13, R16, R15, !P1 ;  /* 0x0000000f100d7207 */ /* 0x000fe20004800000 */
[----:B------:R-:W-:-:S05]  /*2b10*/  @!P0 IMAD.MOV R12, RZ, RZ, -R12 ;  /* 0x000000ffff0c8224 */ /* 0x000fca00078e0a0c */
[----:B------:R-:W0:Y:S02]  /*2b20*/  FLO.U32 R13, R13 ;  /* 0x0000000d000d7300 */ /* 0x000e2400000e0000 */
[C---:B0-----:R-:W-:Y:S02]  /*2b30*/  IADD3 R19, PT, PT, -R13.reuse, 0x1f, RZ ;  /* 0x0000001f0d137810 */ /* 0x041fe40007ffe1ff */
[----:B------:R-:W-:-:S03]  /*2b40*/  IADD3 R14, PT, PT, -R13, 0x3f, RZ ;  /* 0x0000003f0d0e7810 */ /* 0x000fc60007ffe1ff */
[----:B------:R-:W-:Y:S01]  /*2b50*/  @P1 IMAD.MOV R14, RZ, RZ, R19 ;  /* 0x000000ffff0e1224 */ /* 0x000fe200078e0213 */
[----:B------:R-:W-:-:S04]  /*2b60*/  SEL R19, R10, R11, P0 ;  /* 0x0000000b0a137207 */ /* 0x000fc80000000000 */
[----:B------:R-:W-:-:S13]  /*2b70*/  ISETP.NE.AND P1, PT, R14, RZ, PT ;  /* 0x000000ff0e00720c */ /* 0x000fda0003f25270 */
[----:B------:R-:W-:Y:S05]  /*2b80*/  @!P1 BRA `(.L_x_31) ;  /* 0x0000000000289947 */ /* 0x000fea0003800000 */
[----:B------:R-:W-:Y:S02]  /*2b90*/  LOP3.LUT R11, R14, 0x3f, RZ, 0xc0, !PT ;  /* 0x0000003f0e0b7812 */ /* 0x000fe400078ec0ff */
[--C-:B------:R-:W-:Y:S02]  /*2ba0*/  SHF.R.U64 R13, R12, 0x1, R19.reuse ;  /* 0x000000010c0d7819 */ /* 0x100fe40000001213 */
[----:B------:R-:W-:Y:S02]  /*2bb0*/  SHF.R.U32.HI R19, RZ, 0x1, R19 ;  /* 0x00000001ff137819 */ /* 0x000fe40000011613 */
[----:B------:R-:W-:Y:S02]  /*2bc0*/  LOP3.LUT R10, R14, 0x3f, RZ, 0xc, !PT ;  /* 0x0000003f0e0a7812 */ /* 0x000fe400078e0cff */
[CC--:B------:R-:W-:Y:S02]  /*2bd0*/  SHF.L.U64.HI R15, R16.reuse, R11.reuse, R15 ;  /* 0x0000000b100f7219 */ /* 0x0c0fe4000001020f */
[----:B------:R-:W-:-:S02]  /*2be0*/  SHF.L.U32 R11, R16, R11, RZ ;  /* 0x0000000b100b7219 */ /* 0x000fc400000006ff */
[-CC-:B------:R-:W-:Y:S02]  /*2bf0*/  SHF.R.U64 R16, R13, R10.reuse, R19.reuse ;  /* 0x0000000a0d107219 */ /* 0x180fe40000001213 */
[----:B------:R-:W-:Y:S02]  /*2c00*/  SHF.R.U32.HI R10, RZ, R10, R19 ;  /* 0x0000000aff0a7219 */ /* 0x000fe40000011613 */
[----:B------:R-:W-:Y:S02]  /*2c10*/  LOP3.LUT R16, R11, R16, RZ, 0xfc, !PT ;  /* 0x000000100b107212 */ /* 0x000fe400078efcff */
[----:B------:R-:W-:-:S07]  /*2c20*/  LOP3.LUT R15, R15, R10, RZ, 0xfc, !PT ;  /* 0x0000000a0f0f7212 */ /* 0x000fce00078efcff */
.L_x_31:
[----:B------:R-:W-:Y:S05]  /*2c30*/  BSYNC.RECONVERGENT B2 ;  /* 0x0000000000027941 */ /* 0x000fea0003800200 */
.L_x_30:
[----:B------:R-:W-:-:S04]  /*2c40*/  IMAD.WIDE.U32 R12, R16, 0x2168c235, RZ ;  /* 0x2168c235100c7825 */ /* 0x000fc800078e00ff */
[----:B------:R-:W-:Y:S01]  /*2c50*/  IMAD.MOV.U32 R10, RZ, RZ, R13 ;  /* 0x000000ffff0a7224 */ /* 0x000fe200078e000d */
[----:B------:R-:W-:Y:S01]  /*2c60*/  IADD3 RZ, P1, PT, R12, R12, RZ ;  /* 0x0000000c0cff7210 */ /* 0x000fe20007f3e0ff */
[----:B------:R-:W-:Y:S02]  /*2c70*/  IMAD.MOV.U32 R11, RZ, RZ, RZ ;  /* 0x000000ffff0b7224 */ /* 0x000fe400078e00ff */
[----:B------:R-:W-:-:S04]  /*2c80*/  IMAD.HI.U32 R13, R15, -0x36f0255e, RZ ;  /* 0xc90fdaa20f0d7827 */ /* 0x000fc800078e00ff */
[----:B------:R-:W-:-:S04]  /*2c90*/  IMAD.WIDE.U32 R10, R16, -0x36f0255e, R10 ;  /* 0xc90fdaa2100a7825 */ /* 0x000fc800078e000a */
[----:B------:R-:W-:-:S04]  /*2ca0*/  IMAD.WIDE.U32 R10, P4, R15, 0x2168c235, R10 ;  /* 0x2168c2350f0a7825 */ /* 0x000fc8000788000a */
[----:B------:R-:W-:Y:S01]  /*2cb0*/  IMAD R15, R15, -0x36f0255e, RZ ;  /* 0xc90fdaa20f0f7824 */ /* 0x000fe200078e02ff */
[----:B------:R-:W-:Y:S01]  /*2cc0*/  IADD3.X RZ, P1, PT, R10, R10, RZ, P1, !PT ;  /* 0x0000000a0aff7210 */ /* 0x000fe20000f3e4ff */
[----:B------:R-:W-:-:S03]  /*2cd0*/  IMAD.X R12, RZ, RZ, R13, P4 ;  /* 0x000000ffff0c7224 */ /* 0x000fc600020e060d */
[----:B------:R-:W-:-:S04]  /*2ce0*/  IADD3 R11, P4, PT, R15, R11, RZ ;  /* 0x0000000b0f0b7210 */ /* 0x000fc80007f9e0ff */
[C---:B------:R-:W-:Y:S01]  /*2cf0*/  ISETP.GT.U32.AND P5, PT, R11.reuse, RZ, PT ;  /* 0x000000ff0b00720c */ /* 0x040fe20003fa4070 */
[----:B------:R-:W-:Y:S01]  /*2d00*/  IMAD.X R12, RZ, RZ, R12, P4 ;  /* 0x000000ffff0c7224 */ /* 0x000fe200020e060c */
[----:B------:R-:W-:-:S04]  /*2d10*/  IADD3.X R10, P4, PT, R11, R11, RZ, P1, !PT ;  /* 0x0000000b0b0a7210 */ /* 0x000fc80000f9e4ff */
[C---:B------:R-:W-:Y:S01]  /*2d20*/  ISETP.GT.AND.EX P1, PT, R12.reuse, RZ, PT, P5 ;  /* 0x000000ff0c00720c */ /* 0x040fe20003f24350 */
[----:B------:R-:W-:-:S03]  /*2d30*/  IMAD.X R13, R12, 0x1, R12, P4 ;  /* 0x000000010c0d7824 */ /* 0x000fc600020e060c */
[----:B------:R-:W-:Y:S02]  /*2d40*/  SEL R10, R10, R11, P1 ;  /* 0x0000000b0a0a7207 */ /* 0x000fe40000800000 */
[----:B------:R-:W-:Y:S02]  /*2d50*/  SEL R11, R13, R12, P1 ;  /* 0x0000000c0d0b7207 */ /* 0x000fe40000800000 */
[----:B------:R-:W-:Y:S02]  /*2d60*/  IADD3 R36, P4, PT, R10, 0x1, RZ ;  /* 0x000000010a247810 */ /* 0x000fe40007f9e0ff */
[----:B------:R-:W-:Y:S02]  /*2d70*/  SEL R13, RZ, 0xffffffff, !P1 ;  /* 0xffffffffff0d7807 */ /* 0x000fe40004800000 */
[----:B------:R-:W-:Y:S01]  /*2d80*/  LOP3.LUT P1, R10, R17, 0x80000000, RZ, 0xc0, !PT ;  /* 0x80000000110a7812 */ /* 0x000fe2000782c0ff */
[----:B------:R-:W-:Y:S02]  /*2d90*/  IMAD.X R11, RZ, RZ, R11, P4 ;  /* 0x000000ffff0b7224 */ /* 0x000fe400020e060b */
[----:B------:R-:W-:Y:S01]  /*2da0*/  IMAD.IADD R14, R13, 0x1, -R14 ;  /* 0x000000010d0e7824 */ /* 0x000fe200078e0a0e */
[----:B------:R-:W-:-:S02]  /*2db0*/  SHF.R.U32.HI R13, RZ, 0x1e, R9 ;  /* 0x0000001eff0d7819 */ /* 0x000fc40000011609 */
[----:B------:R-:W-:Y:S01]  /*2dc0*/  SHF.R.U64 R36, R36, 0xa, R11 ;  /* 0x0000000a24247819 */ /* 0x000fe2000000120b */
[----:B------:R-:W-:Y:S01]  /*2dd0*/  IMAD.SHL.U32 R9, R14, 0x100000, RZ ;  /* 0x001000000e097824 */ /* 0x000fe200078e00ff */
[----:B------:R-:W-:Y:S02]  /*2de0*/  LEA.HI R8, R8, R13, RZ, 0x1 ;  /* 0x0000000d08087211 */ /* 0x000fe400078f08ff */
[----:B------:R-:W-:Y:S02]  /*2df0*/  IADD3 R36, P4, PT, R36, 0x1, RZ ;  /* 0x0000000124247810 */ /* 0x000fe40007f9e0ff */
[----:B------:R-:W-:Y:S01]  /*2e00*/  @!P0 LOP3.LUT R10, R10, 0x80000000, RZ, 0x3c, !PT ;  /* 0x800000000a0a8812 */ /* 0x000fe200078e3cff */
[----:B------:R-:W-:Y:S01]  /*2e10*/  @P1 IMAD.MOV R8, RZ, RZ, -R8 ;  /* 0x000000ffff081224 */ /* 0x000fe200078e0a08 */
[----:B------:R-:W-:-:S04]  /*2e20*/  LEA.HI.X R11, R11, RZ, RZ, 0x16, P4 ;  /* 0x000000ff0b0b7211 */ /* 0x000fc800020fb4ff */
[--C-:B------:R-:W-:Y:S02]  /*2e30*/  SHF.R.U64 R36, R36, 0x1, R11.reuse ;  /* 0x0000000124247819 */ /* 0x100fe4000000120b */
[----:B------:R-:W-:Y:S02]  /*2e40*/  SHF.R.U32.HI R12, RZ, 0x1, R11 ;  /* 0x00000001ff0c7819 */ /* 0x000fe4000001160b */
[----:B------:R-:W-:-:S04]  /*2e50*/  IADD3 R36, P4, P5, RZ, RZ, R36 ;  /* 0x000000ffff247210 */ /* 0x000fc80007d9e024 */
[----:B------:R-:W-:-:S04]  /*2e60*/  IADD3.X R9, PT, PT, R9, 0x3fe00000, R12, P4, P5 ;  /* 0x3fe0000009097810 */ /* 0x000fc800027ea40c */
[----:B------:R-:W-:-:S07]  /*2e70*/  LOP3.LUT R37, R9, R10, RZ, 0xfc, !PT ;  /* 0x0000000a09257212 */ /* 0x000fce00078efcff */
.L_x_25:
[----:B------:R-:W-:-:S04]  /*2e80*/  IMAD.MOV.U32 R19, RZ, RZ, 0x0 ;  /* 0x00000000ff137424 */ /* 0x000fc800078e00ff */
[----:B------:R-:W-:Y:S05]  /*2e90*/  RET.REL.NODEC R18 `(_Z25compute_cross_correlationPKdS0_S0_S0_Pym) ;  /* 0xffffffd012587950 */ /* 0x000fea0003c3ffff */
.L_x_32:
[----:B------:R-:W-:-:S00]  /*2ea0*/  BRA `(.L_x_32) ;  /* 0xfffffffc00fc7947 */ /* 0x000fc0000383ffff */
[----:B------:R-:W-:-:S00]  /*2eb0*/  NOP ;  /* 0x0000000000007918 */ /* 0x000fc00000000000 */
        /* <DEDUP_REMOVED lines=12> */
.L_x_72:


//--------------------- .text._Z24compute_auto_correlationPKdS0_Pym --------------------------
	.section	.text._Z24compute_auto_correlationPKdS0_Pym,"ax",@progbits
	.align	128
        .global         _Z24compute_auto_correlationPKdS0_Pym
        .type           _Z24compute_auto_correlationPKdS0_Pym,@function
        .size           _Z24compute_auto_correlationPKdS0_Pym,(.L_x_74 - _Z24compute_auto_correlationPKdS0_Pym)
        .other          _Z24compute_auto_correlationPKdS0_Pym,@"STO_CUDA_ENTRY STV_DEFAULT"
_Z24compute_auto_correlationPKdS0_Pym:
.text._Z24compute_auto_correlationPKdS0_Pym:
[----:B------:R-:W0:Y:S01]  /*0000*/  LDC R1, c[0x0][0x37c] ;  /* 0x0000df00ff017b82 */ /* 0x000e220000000800 */
[----:B------:R-:W1:Y:S07]  /*0010*/  S2R R3, SR_TID.X ;  /* 0x0000000000037919 */ /* 0x000e6e0000002100 */
[----:B------:R-:W1:Y:S01]  /*0020*/  S2UR UR6, SR_CTAID.X ;  /* 0x00000000000679c3 */ /* 0x000e620000002500 */
[----:B------:R-:W2:Y:S01]  /*0030*/  LDCU.64 UR4, c[0x0][0x398] ;  /* 0x00007300ff0477ac */ /* 0x000ea20008000a00 */
[----:B0-----:R-:W-:-:S06]  /*0040*/  VIADD R1, R1, 0xffffffd8 ;  /* 0xffffffd801017836 */ /* 0x001fcc0000000000 */
[----:B------:R-:W1:Y:S01]  /*0050*/  LDC R0, c[0x0][0x360] ;  /* 0x0000d800ff007b82 */ /* 0x000e620000000800 */
[----:B--2---:R-:W-:-:S04]  /*0060*/  UIADD3 UR4, UP0, UPT, UR4, -0x1, URZ ;  /* 0xffffffff04047890 */ /* 0x004fc8000ff1e0ff */
[----:B------:R-:W-:Y:S01]  /*0070*/  UIADD3.X UR5, UPT, UPT, UR5, -0x1, URZ, UP0, !UPT ;  /* 0xffffffff05057890 */ /* 0x000fe200087fe4ff */
[----:B-1----:R-:W-:-:S05]  /*0080*/  IMAD R0, R0, UR6, R3 ;  /* 0x0000000600007c24 */ /* 0x002fca000f8e0203 */
[----:B------:R-:W-:Y:S01]  /*0090*/  IMAD.U32 R3, RZ, RZ, UR5 ;  /* 0x00000005ff037e24 */ /* 0x000fe2000f8e00ff */
[----:B------:R-:W-:Y:S02]  /*00a0*/  ISETP.LT.U32.AND P0, PT, R0, UR4, PT ;  /* 0x0000000400007c0c */ /* 0x000fe4000bf01070 */
[----:B------:R-:W-:-:S04]  /*00b0*/  SHF.R.S32.HI R2, RZ, 0x1f, R0 ;  /* 0x0000001fff027819 */ /* 0x000fc80000011400 */
[----:B------:R-:W-:-:S13]  /*00c0*/  ISETP.GT.U32.AND.EX P0, PT, R3, R2, PT, P0 ;  /* 0x000000020300720c */ /* 0x000fda0003f04100 */
[----:B------:R-:W-:Y:S05]  /*00d0*/  @!P0 EXIT ;  /* 0x000000000000894d */ /* 0x000fea0003800000 */
[----:B------:R-:W-:Y:S01]  /*00e0*/  BSSY B1, `(.L_x_33) ;  /* 0x00001fc000017945 */ /* 0x000fe20003800000 */
[----:B------:R-:W-:Y:S01]  /*00f0*/  IMAD.MOV.U32 R6, RZ, RZ, R2 ;  /* 0x000000ffff067224 */ /* 0x000fe200078e0002 */
[----:B------:R-:W0:Y:S01]  /*0100*/  LDCU.64 UR6, c[0x0][0x358] ;  /* 0x00006b00ff0677ac */ /* 0x000e220008000a00 */
[----:B------:R-:W-:Y:S01]  /*0110*/  IMAD.MOV.U32 R5, RZ, RZ, R0 ;  /* 0x000000ffff057224 */ /* 0x000fe200078e0000 */
[----:B------:R-:W1:Y:S01]  /*0120*/  LDCU.64 UR12, c[0x4][0x8] ;  /* 0x01000100ff0c77ac */ /* 0x000e620008000a00 */
[----:B------:R-:W2:Y:S01]  /*0130*/  LDCU.64 UR14, c[0x0][0x398] ;  /* 0x00007300ff0e77ac */ /* 0x000ea20008000a00 */
[----:B------:R-:W3:Y:S04]  /*0140*/  LDCU.128 UR8, c[0x0][0x380] ;  /* 0x00007000ff0877ac */ /* 0x000ee80008000c00 */
.L_x_58:
[----:B------:R-:W4:Y:S01]  /*0150*/  LDCU.64 UR16, c[0x0][0x398] ;  /* 0x00007300ff1077ac */ /* 0x000f220008000a00 */
[----:B------:R-:W-:Y:S01]  /*0160*/  VIADD R2, R0, 0x1 ;  /* 0x0000000100027836 */ /* 0x000fe20000000000 */
[----:B------:R-:W-:Y:S04]  /*0170*/  BSSY B0, `(.L_x_34) ;  /* 0x00001e9000007945 */ /* 0x000fe80003800000 */
[----:B------:R-:W-:Y:S02]  /*0180*/  SHF.R.S32.HI R3, RZ, 0x1f, R2 ;  /* 0x0000001fff037819 */ /* 0x000fe40000011402 */
[----:B----4-:R-:W-:-:S04]  /*0190*/  ISETP.GE.U32.AND P0, PT, R2, UR16, PT ;  /* 0x0000001002007c0c */ /* 0x010fc8000bf06070 */
[----:B------:R-:W-:-:S13]  /*01a0*/  ISETP.GE.U32.AND.EX P0, PT, R3, UR17, PT, P0 ;  /* 0x0000001103007c0c */ /* 0x000fda000bf06100 */
[----:B------:R-:W-:Y:S05]  /*01b0*/  @P0 BRA `(.L_x_35) ;  /* 0x0000001c00900947 */ /* 0x000fea0003800000 */
[----:B------:R-:W4:Y:S01]  /*01c0*/  LDCU.128 UR16, c[0x0][0x380] ;  /* 0x00007000ff1077ac */ /* 0x000f220008000c00 */
[C---:B------:R-:W-:Y:S01]  /*01d0*/  IMAD.SHL.U32 R4, R5.reuse, 0x8, RZ ;  /* 0x0000000805047824 */ /* 0x040fe200078e00ff */
[----:B------:R-:W-:Y:S01]  /*01e0*/  SHF.L.U64.HI R5, R5, 0x3, R6 ;  /* 0x0000000305057819 */ /* 0x000fe20000010206 */
[----:B------:R-:W-:Y:S02]  /*01f0*/  IMAD.MOV.U32 R14, RZ, RZ, R3 ;  /* 0x000000ffff0e7224 */ /* 0x000fe400078e0003 */
[----:B------:R-:W-:Y:S01]  /*0200*/  IMAD.MOV.U32 R3, RZ, RZ, R2 ;  /* 0x000000ffff037224 */ /* 0x000fe200078e0002 */
[C---:B----4-:R-:W-:Y:S02]  /*0210*/  IADD3 R10, P0, PT, R4.reuse, UR16, RZ ;  /* 0x00000010040a7c10 */ /* 0x050fe4000ff1e0ff */
[----:B------:R-:W-:Y:S02]  /*0220*/  IADD3 R4, P1, PT, R4, UR18, RZ ;  /* 0x0000001204047c10 */ /* 0x000fe4000ff3e0ff */
[----:B------:R-:W-:-:S02]  /*0230*/  IADD3.X R11, PT, PT, R5, UR17, RZ, P0, !PT ;  /* 0x00000011050b7c10 */ /* 0x000fc400087fe4ff */
[----:B------:R-:W-:-:S09]  /*0240*/  IADD3.X R5, PT, PT, R5, UR19, RZ, P1, !PT ;  /* 0x0000001305057c10 */ /* 0x000fd20008ffe4ff */
.L_x_57:
[----:B0-----:R-:W4:Y:S01]  /*0250*/  LDG.E.64 R28, desc[UR6][R4.64] ;  /* 0x00000006041c7981 */ /* 0x001f22000c1e1b00 */
[C---:B------:R-:W-:Y:S01]  /*0260*/  IMAD.SHL.U32 R8, R3.reuse, 0x8, RZ ;  /* 0x0000000803087824 */ /* 0x040fe200078e00ff */
[----:B------:R-:W-:Y:S02]  /*0270*/  SHF.L.U64.HI R3, R3, 0x3, R14 ;  /* 0x0000000303037819 */ /* 0x000fe4000001020e */
[----:B------:R0:W5:Y:S02]  /*0280*/  LDG.E.64 R6, desc[UR6][R10.64] ;  /* 0x000000060a067981 */ /* 0x000164000c1e1b00 */
[----:B---3--:R-:W-:-:S04]  /*0290*/  IADD3 R12, P0, PT, R8, UR10, RZ ;  /* 0x0000000a080c7c10 */ /* 0x008fc8000ff1e0ff */
[----:B------:R-:W-:Y:S02]  /*02a0*/  IADD3.X R13, PT, PT, R3, UR11, RZ, P0, !PT ;  /* 0x0000000b030d7c10 */ /* 0x000fe400087fe4ff */
[----:B------:R-:W-:-:S03]  /*02b0*/  IADD3 R8, P0, PT, R8, UR8, RZ ;  /* 0x0000000808087c10 */ /* 0x000fc6000ff1e0ff */
[----:B------:R-:W3:Y:S01]  /*02c0*/  LDG.E.64 R24, desc[UR6][R12.64] ;  /* 0x000000060c187981 */ /* 0x000ee2000c1e1b00 */
[----:B------:R-:W-:-:S06]  /*02d0*/  IADD3.X R9, PT, PT, R3, UR9, RZ, P0, !PT ;  /* 0x0000000903097c10 */ /* 0x000fcc00087fe4ff */
[----:B------:R-:W5:Y:S01]  /*02e0*/  LDG.E.64 R8, desc[UR6][R8.64] ;  /* 0x0000000608087981 */ /* 0x000f62000c1e1b00 */
[----:B------:R-:W-:Y:S05]  /*02f0*/  YIELD ;  /* 0x0000000000007946 */ /* 0x000fea0003800000 */
[----:B------:R-:W-:Y:S01]  /*0300*/  UMOV UR16, 0x57cf96a3 ;  /* 0x57cf96a300107882 */ /* 0x000fe20000000000 */
[----:B------:R-:W-:Y:S01]  /*0310*/  UMOV UR17, 0x3f33104b ;  /* 0x3f33104b00117882 */ /* 0x000fe20000000000 */
[----:B------:R-:W-:Y:S01]  /*0320*/  BSSY.RECONVERGENT B2, `(.L_x_36) ;  /* 0x000001d000027945 */ /* 0x000fe20003800200 */
[----:B----4-:R-:W-:-:S08]  /*0330*/  DMUL R28, R28, UR16 ;  /* 0x000000101c1c7c28 */ /* 0x010fd00008000000 */
[----:B------:R-:W-:Y:S02]  /*0340*/  DSETP.NEU.AND P0, PT, |R28|, +INF , PT ;  /* 0x7ff000001c00742a */ /* 0x000fe40003f0d200 */
[----:B---3--:R-:W-:-:S12]  /*0350*/  DMUL R24, R24, UR16 ;  /* 0x0000001018187c28 */ /* 0x008fd80008000000 */
        /* <DEDUP_REMOVED lines=22> */
[----:B-12--5:R-:W-:Y:S05]  /*04c0*/  CALL.REL.NOINC `($_Z24compute_auto_correlationPKdS0_Pym$__internal_trig_reduction_slowpathd) ;  /* 0x0000002000447944 */ /* 0x026fea0003c00000 */
[----:B------:R-:W-:Y:S02]  /*04d0*/  IMAD.MOV.U32 R26, RZ, RZ, R30 ;  /* 0x000000ffff1a7224 */ /* 0x000fe400078e001e */
[----:B------:R-:W-:-:S07]  /*04e0*/  IMAD.MOV.U32 R27, RZ, RZ, R31 ;  /* 0x000000ffff1b7224 */ /* 0x000fce00078e001f */
.L_x_37:
[----:B-12---:R-:W-:Y:S05]  /*04f0*/  BSYNC.RECONVERGENT B2 ;  /* 0x0000000000027941 */ /* 0x006fea0003800200 */
.L_x_36:
        /* <DEDUP_REMOVED lines=9> */
[----:B------:R-:W-:Y:S01]  /*0590*/  DSETP.NEU.AND P1, PT, |R24|, +INF , PT ;  /* 0x7ff000001800742a */ /* 0x000fe20003f2d200 */
[----:B------:R-:W-:Y:S01]  /*05a0*/  BSSY.RECONVERGENT B2, `(.L_x_38) ;  /* 0x000002b000027945 */ /* 0x000fe20003800200 */
[----:B------:R-:W-:Y:S01]  /*05b0*/  ISETP.NE.U32.AND P0, PT, R30, 0x1, PT ;  /* 0x000000011e00780c */ /* 0x000fe20003f05070 */
[----:B------:R-:W-:-:S03]  /*05c0*/  IMAD.MOV.U32 R30, RZ, RZ, 0x3da8ff83 ;  /* 0x3da8ff83ff1e7424 */ /* 0x000fc600078e00ff */
[----:B------:R-:W-:Y:S02]  /*05d0*/  FSEL R32, R32, -8.06006814911005101289e+34, !P0 ;  /* 0xf9785eba20207808 */ /* 0x000fe40004000000 */
[----:B------:R-:W-:Y:S01]  /*05e0*/  FSEL R33, -R30, 0.11223486810922622681, !P0 ;  /* 0x3de5db651e217808 */ /* 0x000fe20004000100 */
[----:B------:R-:W-:-:S08]  /*05f0*/  DMUL R30, R26, R26 ;  /* 0x0000001a1a1e7228 */ /* 0x000fd00000000000 */
[----:B--2---:R-:W-:-:S08]  /*0600*/  DFMA R12, R30, R32, R12 ;  /* 0x000000201e0c722b */ /* 0x004fd0000000000c */
[----:B------:R-:W-:-:S08]  /*0610*/  DFMA R12, R30, R12, R14 ;  /* 0x0000000c1e0c722b */ /* 0x000fd0000000000e */
[----:B---3--:R-:W-:-:S08]  /*0620*/  DFMA R12, R30, R12, R16 ;  /* 0x0000000c1e0c722b */ /* 0x008fd00000000010 */
[----:B------:R-:W-:-:S08]  /*0630*/  DFMA R12, R30, R12, R18 ;  /* 0x0000000c1e0c722b */ /* 0x000fd00000000012 */
[----:B----4-:R-:W-:-:S08]  /*0640*/  DFMA R12, R30, R12, R20 ;  /* 0x0000000c1e0c722b */ /* 0x010fd00000000014 */
[----:B------:R-:W-:-:S08]  /*0650*/  DFMA R12, R30, R12, R22 ;  /* 0x0000000c1e0c722b */ /* 0x000fd00000000016 */
[----:B------:R-:W-:Y:S02]  /*0660*/  DFMA R26, R12, R26, R26 ;  /* 0x0000001a0c1a722b */ /* 0x000fe4000000001a */
[----:B------:R-:W-:Y:S02]  /*0670*/  DFMA R12, R30, R12, 1 ;  /* 0x3ff000001e0c742b */ /* 0x000fe4000000000c */
[----:B------:R-:W-:-:S08]  /*0680*/  @!P1 DMUL R30, RZ, R24 ;  /* 0x00000018ff1e9228 */ /* 0x000fd00000000000 */
        /* <DEDUP_REMOVED lines=27> */
[----:B-----5:R-:W-:Y:S05]  /*0840*/  CALL.REL.NOINC `($_Z24compute_auto_correlationPKdS0_Pym$__internal_trig_reduction_slowpathd) ;  /* 0x0000001c00647944 */ /* 0x020fea0003c00000 */
.L_x_39:
[----:B------:R-:W-:Y:S05]  /*0850*/  BSYNC.RECONVERGENT B2 ;  /* 0x0000000000027941 */ /* 0x000fea0003800200 */
.L_x_38:
        /* <DEDUP_REMOVED lines=12> */
[----:B------:R-:W-:Y:S01]  /*0920*/  IMAD.MOV.U32 R32, RZ, RZ, 0x20fd8164 ;  /* 0x20fd8164ff207424 */ /* 0x000fe200078e00ff */
[----:B------:R-:W-:-:S02]  /*0930*/  DSETP.NEU.AND P1, PT, |R28|, +INF , PT ;  /* 0x7ff000001c00742a */ /* 0x000fc40003f2d200 */
        /* <DEDUP_REMOVED lines=41> */
.L_x_43:
[----:B------:R-:W-:Y:S05]  /*0bd0*/  BSYNC.RECONVERGENT B3 ;  /* 0x0000000000037941 */ /* 0x000fea0003800200 */
.L_x_42:
[----:B------:R-:W-:-:S07]  /*0be0*/  VIADD R3, R3, 0x1 ;  /* 0x0000000103037836 */ /* 0x000fce0000000000 */
.L_x_41:
[----:B------:R-:W-:Y:S05]  /*0bf0*/  BSYNC.RECONVERGENT B2 ;  /* 0x0000000000027941 */ /* 0x000fea0003800200 */
.L_x_40:
        /* <DEDUP_REMOVED lines=54> */
.L_x_47:
[----:B------:R-:W-:Y:S05]  /*0f60*/  BSYNC.RECONVERGENT B3 ;  /* 0x0000000000037941 */ /* 0x000fea0003800200 */
.L_x_46:
[----:B------:R-:W-:-:S07]  /*0f70*/  VIADD R3, R3, 0x1 ;  /* 0x0000000103037836 */ /* 0x000fce0000000000 */
.L_x_45:
[----:B------:R-:W-:Y:S05]  /*0f80*/  BSYNC.RECONVERGENT B2 ;  /* 0x0000000000027941 */ /* 0x000fea0003800200 */
.L_x_44:
        /* <DEDUP_REMOVED lines=9> */
[----:B------:R-:W-:Y:S01]  /*1020*/  UMOV UR16, 0x57cf96a3 ;  /* 0x57cf96a300107882 */ /* 0x000fe20000000000 */
[----:B------:R-:W-:Y:S01]  /*1030*/  UMOV UR17, 0x3f33104b ;  /* 0x3f33104b00117882 */ /* 0x000fe20000000000 */
[----:B------:R-:W-:Y:S01]  /*1040*/  ISETP.NE.U32.AND P0, PT, R24, 0x1, PT ;  /* 0x000000011800780c */ /* 0x000fe20003f05070 */
[----:B------:R-:W-:Y:S01]  /*1050*/  IMAD.MOV.U32 R24, RZ, RZ, 0x3da8ff83 ;  /* 0x3da8ff83ff187424 */ /* 0x000fe200078e00ff */
[----:B-----5:R-:W-:Y:S01]  /*1060*/  DMUL R8, R8, UR16 ;  /* 0x0000001008087c28 */ /* 0x020fe20008000000 */
[----:B------:R-:W-:Y:S01]  /*1070*/  BSSY.RECONVERGENT B2, `(.L_x_48) ;  /* 0x0000030000027945 */ /* 0x000fe20003800200 */
[----:B------:R-:W-:-:S02]  /*1080*/  FSEL R32, R32, -8.06006814911005101289e+34, !P0 ;  /* 0xf9785eba20207808 */ /* 0x000fc40004000000 */
        /* <DEDUP_REMOVED lines=10> */
[----:B------:R-:W-:-:S08]  /*1130*/  DFMA R12, R6, UR16, -R8 ;  /* 0x00000010060c7c2b */ /* 0x000fd00008000808 */
[----:B------:R-:W-:Y:S01]  /*1140*/  FSEL R8, R24, R30, !P0 ;  /* 0x0000001e18087208 */ /* 0x000fe20004000000 */
[----:B------:R-:W-:Y:S01]  /*1150*/  DSETP.NEU.AND P1, PT, |R12|, +INF , PT ;  /* 0x7ff000000c00742a */ /* 0x000fe20003f2d200 */
[----:B------:R-:W-:Y:S02]  /*1160*/  FSEL R9, R25, R31, !P0 ;  /* 0x0000001f19097208 */ /* 0x000fe40004000000 */
[----:B------:R-:W-:-:S04]  /*1170*/  LOP3.LUT P0, RZ, R3, 0x2, RZ, 0xc0, !PT ;  /* 0x0000000203ff7812 */ /* 0x000fc8000780c0ff */
[----:B------:R-:W-:-:S07]  /*1180*/  DADD R6, RZ, -R8 ;  /* 0x00000000ff067229 */ /* 0x000fce0000000808 */
[----:B------:R-:W-:-:S03]  /*1190*/  @!P1 IMAD.MOV.U32 R3, RZ, RZ, 0x1 ;  /* 0x00000001ff039424 */ /* 0x000fc600078e00ff */
[----:B------:R-:W-:Y:S02]  /*11a0*/  FSEL R8, R8, R6, !P0 ;  /* 0x0000000608087208 */ /* 0x000fe40004000000 */
[----:B------:R-:W-:Y:S01]  /*11b0*/  FSEL R9, R9, R7, !P0 ;  /* 0x0000000709097208 */ /* 0x000fe20004000000 */
[----:B------:R-:W-:-:S05]  /*11c0*/  @!P1 DMUL R6, RZ, R12 ;  /* 0x0000000cff069228 */ /* 0x000fca0000000000 */
        /* <DEDUP_REMOVED lines=21> */
[----:B------:R-:W-:Y:S05]  /*1320*/  CALL.REL.NOINC `($_Z24compute_auto_correlationPKdS0_Pym$__internal_trig_reduction_slowpathd) ;  /* 0x0000001000ac7944 */ /* 0x000fea0003c00000 */
[----:B------:R-:W-:Y:S02]  /*1330*/  IMAD.MOV.U32 R6, RZ, RZ, R30 ;  /* 0x000000ffff067224 */ /* 0x000fe400078e001e */
[----:B------:R-:W-:-:S07]  /*1340*/  IMAD.MOV.U32 R7, RZ, RZ, R31 ;  /* 0x000000ffff077224 */ /* 0x000fce00078e001f */
.L_x_51:
[----:B------:R-:W-:Y:S05]  /*1350*/  BSYNC.RECONVERGENT B3 ;  /* 0x0000000000037941 */ /* 0x000fea0003800200 */
.L_x_50:
[----:B------:R-:W-:-:S07]  /*1360*/  VIADD R3, R3, 0x1 ;  /* 0x0000000103037836 */ /* 0x000fce0000000000 */
.L_x_49:
[----:B------:R-:W-:Y:S05]  /*1370*/  BSYNC.RECONVERGENT B2 ;  /* 0x0000000000027941 */ /* 0x000fea0003800200 */
.L_x_48:
        /* <DEDUP_REMOVED lines=81> */
[----:B------:R-:W-:Y:S01]  /*1890*/  DMUL R12, R8, R12 ;  /* 0x0000000c080c7228 */ /* 0x000fe20000000000 */
[----:B------:R-:W-:Y:S02]  /*18a0*/  @P0 IMAD.MOV.U32 R8, RZ, RZ, 0x33145c07 ;  /* 0x33145c07ff080424 */ /* 0x000fe400078e00ff */
[----:B------:R-:W-:-:S05]  /*18b0*/  @P0 IMAD.MOV.U32 R9, RZ, RZ, 0x3c91a626 ;  /* 0x3c91a626ff090424 */ /* 0x000fca00078e00ff */
[----:B------:R-:W-:Y:S01]  /*18c0*/  DFMA R12, |R6|, R12, |R6| ;  /* 0x0000000c060c722b */ /* 0x000fe20000000606 */
[----:B------:R-:W-:Y:S02]  /*18d0*/  @!P0 IMAD.MOV.U32 R6, RZ, RZ, 0x33145c07 ;  /* 0x33145c07ff068424 */ /* 0x000fe400078e00ff */
[----:B------:R-:W-:-:S05]  /*18e0*/  @!P0 IMAD.MOV.U32 R7, RZ, RZ, 0x3c91a626 ;  /* 0x3c91a626ff078424 */ /* 0x000fca00078e00ff */
[C---:B------:R-:W-:Y:S02]  /*18f0*/  @P0 DADD R8, R12.reuse, -R8 ;  /* 0x000000000c080229 */ /* 0x040fe40000000808 */
[----:B------:R-:W-:-:S08]  /*1900*/  @!P0 DADD R6, R12, R6 ;  /* 0x000000000c068229 */ /* 0x000fd00000000006 */
[----:B------:R-:W-:Y:S02]  /*1910*/  @!P0 DADD R6, R6, UR16 ;  /* 0x0000001006068e29 */ /* 0x000fe40008000000 */
[----:B------:R-:W-:Y:S01]  /*1920*/  @P0 DADD R6, -R8, UR16 ;  /* 0x0000001008060e29 */ /* 0x000fe20008000100 */
[----:B------:R-:W-:Y:S10]  /*1930*/  BRA `(.L_x_54) ;  /* 0x0000000400207947 */ /* 0x000ff40003800000 */
.L_x_53:
        /* <DEDUP_REMOVED lines=72> */
.L_x_54:
[----:B------:R-:W-:Y:S05]  /*1dc0*/  BSYNC.RECONVERGENT B2 ;  /* 0x0000000000027941 */ /* 0x000fea0003800200 */
.L_x_52:
        /* <DEDUP_REMOVED lines=19> */
[----:B------:R-:W-:Y:S05]  /*1f00*/  CALL.REL.NOINC `($__internal_1_$__cuda_sm20_div_rn_f64_full) ;  /* 0x00000000006c7944 */ /* 0x000fea0003c00000 */
.L_x_56:
[----:B------:R-:W-:Y:S05]  /*1f10*/  BSYNC.RECONVERGENT B2 ;  /* 0x0000000000027941 */ /* 0x000fea0003800200 */
.L_x_55:
[----:B------:R-:W-:Y:S01]  /*1f20*/  DMUL R6, R6, 4 ;  /* 0x4010000006067828 */ /* 0x000fe20000000000 */
[----:B------:R-:W0:Y:S01]  /*1f30*/  LDC.64 R8, c[0x0][0x390] ;  /* 0x0000e400ff087b82 */ /* 0x000e220000000a00 */
[----:B------:R-:W-:Y:S02]  /*1f40*/  IMAD.MOV.U32 R12, RZ, RZ, 0x2 ;  /* 0x00000002ff0c7424 */ /* 0x000fe400078e00ff */
[----:B------:R-:W-:-:S06]  /*1f50*/  IMAD.MOV.U32 R13, RZ, RZ, 0x0 ;  /* 0x00000000ff0d7424 */ /* 0x000fcc00078e00ff */
[----:B------:R-:W1:Y:S02]  /*1f60*/  F2I.F64.TRUNC R6, R6 ;  /* 0x0000000600067311 */ /* 0x000e64000030d100 */
[----:B-1----:R-:W-:-:S05]  /*1f70*/  VIMNMX R3, PT, PT, R6, 0x2cf, PT ;  /* 0x000002cf06037848 */ /* 0x002fca0003fe0100 */
[----:B0-----:R-:W-:-:S04]  /*1f80*/  IMAD.WIDE R8, R3, 0x8, R8 ;  /* 0x0000000803087825 */ /* 0x001fc800078e0208 */
[----:B------:R-:W-:Y:S01]  /*1f90*/  VIADD R3, R2, 0x1 ;  /* 0x0000000102037836 */ /* 0x000fe20000000000 */
[----:B------:R4:W-:Y:S03]  /*1fa0*/  REDG.E.ADD.64.STRONG.GPU desc[UR6][R8.64], R12 ;  /* 0x0000000c0800798e */ /* 0x0009e6000c12e506 */
[--C-:B------:R-:W-:Y:S01]  /*1fb0*/  IMAD.MOV.U32 R2, RZ, RZ, R3.reuse ;  /* 0x000000ffff027224 */ /* 0x100fe200078e0003 */
[----:B------:R-:W-:Y:S02]  /*1fc0*/  ISETP.GE.U32.AND P0, PT, R3, UR14, PT ;  /* 0x0000000e03007c0c */ /* 0x000fe4000bf06070 */
[----:B------:R-:W-:-:S04]  /*1fd0*/  SHF.R.S32.HI R14, RZ, 0x1f, R3 ;  /* 0x0000001fff0e7819 */ /* 0x000fc80000011403 */
[----:B------:R-:W-:-:S13]  /*1fe0*/  ISETP.GE.U32.AND.EX P0, PT, R14, UR15, PT, P0 ;  /* 0x0000000f0e007c0c */ /* 0x000fda000bf06100 */
[----:B----4-:R-:W-:Y:S05]  /*1ff0*/  @!P0 BRA `(.L_x_57) ;  /* 0xffffffe000948947 */ /* 0x010fea000383ffff */
.L_x_35:
[----:B0123--:R-:W-:Y:S05]  /*2000*/  BSYNC B0 ;  /* 0x0000000000007941 */ /* 0x00ffea0003800000 */
.L_x_34:
[----:B------:R-:W0:Y:S01]  /*2010*/  LDCU UR16, c[0x0][0x360] ;  /* 0x00006c00ff1077ac */ /* 0x000e220008000800 */
[----:B------:R-:W0:Y:S02]  /*2020*/  LDC R3, c[0x0][0x370] ;  /* 0x0000dc00ff037b82 */ /* 0x000e240000000800 */
[----:B0-----:R-:W-:Y:S02]  /*2030*/  IMAD R5, R3, UR16, R0 ;  /* 0x0000001003057c24 */ /* 0x001fe4000f8e0200 */
[----:B------:R-:W-:Y:S02]  /*2040*/  IMAD.U32 R3, RZ, RZ, UR5 ;  /* 0x00000005ff037e24 */ /* 0x000fe4000f8e00ff */
[--C-:B------:R-:W-:Y:S01]  /*2050*/  IMAD.MOV.U32 R0, RZ, RZ, R5.reuse ;  /* 0x000000ffff007224 */ /* 0x100fe200078e0005 */
[----:B------:R-:W-:Y:S02]  /*2060*/  ISETP.LT.U32.AND P0, PT, R5, UR4, PT ;  /* 0x0000000405007c0c */ /* 0x000fe4000bf01070 */
[----:B------:R-:W-:-:S04]  /*2070*/  SHF.R.S32.HI R6, RZ, 0x1f, R5 ;  /* 0x0000001fff067819 */ /* 0x000fc80000011405 */
[----:B------:R-:W-:-:S13]  /*2080*/  ISETP.GT.U32.AND.EX P0, PT, R3, R6, PT, P0 ;  /* 0x000000060300720c */ /* 0x000fda0003f04100 */
[----:B------:R-:W-:Y:S05]  /*2090*/  @P0 BRA `(.L_x_58) ;  /* 0xffffffe0002c0947 */ /* 0x000fea000383ffff */
[----:B------:R-:W-:Y:S05]  /*20a0*/  BSYNC B1 ;  /* 0x0000000000017941 */ /* 0x000fea0003800000 */
.L_x_33:
[----:B------:R-:W-:Y:S05]  /*20b0*/  EXIT ;  /* 0x000000000000794d */ /* 0x000fea0003800000 */
        .weak           $__internal_1_$__cuda_sm20_div_rn_f64_full
        .type           $__internal_1_$__cuda_sm20_div_rn_f64_full,@function
        .size           $__internal_1_$__cuda_sm20_div_rn_f64_full,($_Z24compute_auto_correlationPKdS0_Pym$__internal_trig_reduction_slowpathd - $__internal_1_$__cuda_sm20_div_rn_f64_full)
$__internal_1_$__cuda_sm20_div_rn_f64_full:
[----:B------:R-:W-:Y:S01]  /*20c0*/  IMAD.MOV.U32 R7, RZ, RZ, 0x3ff921fb ;  /* 0x3ff921fbff077424 */ /* 0x000fe200078e00ff */
[----:B------:R-:W-:Y:S01]  /*20d0*/  BSSY.RECONVERGENT B3, `(.L_x_59) ;  /* 0x000004c000037945 */ /* 0x000fe20003800200 */
[----:B------:R-:W-:Y:S02]  /*20e0*/  IMAD.MOV.U32 R6, RZ, RZ, 0x54442d18 ;  /* 0x54442d18ff067424 */ /* 0x000fe400078e00ff */
[----:B------:R-:W0:Y:S01]  /*20f0*/  MUFU.RCP64H R15, R7 ;  /* 0x00000007000f7308 */ /* 0x000e220000001800 */
[----:B------:R-:W-:Y:S02]  /*2100*/  IMAD.MOV.U32 R14, RZ, RZ, 0x1 ;  /* 0x00000001ff0e7424 */ /* 0x000fe400078e00ff */
[----:B------:R-:W-:Y:S02]  /*2110*/  IMAD.MOV.U32 R9, RZ, RZ, R19 ;  /* 0x000000ffff097224 */ /* 0x000fe400078e0013 */
[----:B------:R-:W-:Y:S02]  /*2120*/  IMAD.MOV.U32 R13, RZ, RZ, 0x1ca00000 ;  /* 0x1ca00000ff0d7424 */ /* 0x000fe400078e00ff */
[----:B------:R-:W-:Y:S01]  /*2130*/  IMAD.MOV.U32 R8, RZ, RZ, R18 ;  /* 0x000000ffff087224 */ /* 0x000fe200078e0012 */
[C---:B------:R-:W-:Y:S01]  /*2140*/  FSETP.GEU.AND P1, PT, |R9|.reuse, 1.469367938527859385e-39, PT ;  /* 0x001000000900780b */ /* 0x040fe20003f2e200 */
[----:B------:R-:W-:Y:S01]  /*2150*/  IMAD.MOV.U32 R23, RZ, RZ, 0x40000000 ;  /* 0x40000000ff177424 */ /* 0x000fe200078e00ff */
[----:B------:R-:W-:-:S03]  /*2160*/  LOP3.LUT R3, R9, 0x7ff00000, RZ, 0xc0, !PT ;  /* 0x7ff0000009037812 */ /* 0x000fc600078ec0ff */
[----:B------:R-:W-:Y:S01]  /*2170*/  VIADD R25, R23, 0xffffffff ;  /* 0xffffffff17197836 */ /* 0x000fe20000000000 */
[----:B------:R-:W-:Y:S01]  /*2180*/  ISETP.GE.U32.AND P0, PT, R3, 0x40000000, PT ;  /* 0x400000000300780c */ /* 0x000fe20003f06070 */
[----:B------:R-:W-:Y:S01]  /*2190*/  IMAD.MOV.U32 R22, RZ, RZ, R3 ;  /* 0x000000ffff167224 */ /* 0x000fe200078e0003 */
[----:B0-----:R-:W-:Y:S02]  /*21a0*/  DFMA R16, R14, -R6, 1 ;  /* 0x3ff000000e10742b */ /* 0x001fe40000000806 */
[----:B------:R-:W-:-:S06]  /*21b0*/  SEL R13, R13, 0x63400000, !P0 ;  /* 0x634000000d0d7807 */ /* 0x000fcc0004000000 */
        /* <DEDUP_REMOVED lines=44> */
.L_x_60:
        /* <DEDUP_REMOVED lines=15> */
.L_x_62:
[----:B------:R-:W-:Y:S01]  /*2570*/  LOP3.LUT R19, R9, 0x80000, RZ, 0xfc, !PT ;  /* 0x0008000009137812 */ /* 0x000fe200078efcff */
[----:B------:R-:W-:-:S07]  /*2580*/  IMAD.MOV.U32 R18, RZ, RZ, R8 ;  /* 0x000000ffff127224 */ /* 0x000fce00078e0008 */
.L_x_61:
[----:B------:R-:W-:Y:S05]  /*2590*/  BSYNC.RECONVERGENT B3 ;  /* 0x0000000000037941 */ /* 0x000fea0003800200 */
.L_x_59:
[----:B------:R-:W-:Y:S02]  /*25a0*/  IMAD.MOV.U32 R13, RZ, RZ, 0x0 ;  /* 0x00000000ff0d7424 */ /* 0x000fe400078e00ff */
[----:B------:R-:W-:Y:S02]  /*25b0*/  IMAD.MOV.U32 R6, RZ, RZ, R18 ;  /* 0x000000ffff067224 */ /* 0x000fe400078e0012 */
[----:B------:R-:W-:Y:S01]  /*25c0*/  IMAD.MOV.U32 R7, RZ, RZ, R19 ;  /* 0x000000ffff077224 */ /* 0x000fe200078e0013 */
[----:B------:R-:W-:Y:S06]  /*25d0*/  RET.REL.NODEC R12 `(_Z24compute_auto_correlationPKdS0_Pym) ;  /* 0xffffffd80c887950 */ /* 0x000fec0003c3ffff */
        .type           $_Z24compute_auto_correlationPKdS0_Pym$__internal_trig_reduction_slowpathd,@function
        .size           $_Z24compute_auto_correlationPKdS0_Pym$__internal_trig_reduction_slowpathd,(.L_x_74 - $_Z24compute_auto_correlationPKdS0_Pym$__internal_trig_reduction_slowpathd)
$_Z24compute_auto_correlationPKdS0_Pym$__internal_trig_reduction_slowpathd:
        /* <DEDUP_REMOVED lines=24> */
.L_x_67:
        /* <DEDUP_REMOVED lines=10> */
[C---:B------:R-:W-:Y:S02]  /*2800*/  IMAD R21, R34.reuse, R17, RZ ;  /* 0x0000001122157224 */ /* 0x040fe400078e02ff */
[----:B------:R-:W-:Y:S02]  /*2810*/  IMAD.MOV.U32 R36, RZ, RZ, R30 ;  /* 0x000000ffff247224 */ /* 0x000fe400078e001e */
[----:B------:R-:W-:Y:S01]  /*2820*/  IMAD R22, R35, R18, RZ ;  /* 0x0000001223167224 */ /* 0x000fe200078e02ff */
[----:B------:R-:W-:Y:S01]  /*2830*/  IADD3 R21, P0, PT, R21, R31, RZ ;  /* 0x0000001f15157210 */ /* 0x000fe20007f1e0ff */
[----:B------:R-:W-:-:S03]  /*2840*/  IMAD.HI.U32 R30, R34, R17, RZ ;  /* 0x00000011221e7227 */ /* 0x000fc600078e00ff */
[----:B------:R-:W-:Y:S01]  /*2850*/  IADD3 R37, P1, PT, R22, R21, RZ ;  /* 0x0000001516257210 */ /* 0x000fe20007f3e0ff */
[----:B------:R-:W-:-:S04]  /*2860*/  IMAD.HI.U32 R23, R35, R18, RZ ;  /* 0x0000001223177227 */ /* 0x000fc800078e00ff */
[----:B------:R-:W-:Y:S02]  /*2870*/  IMAD.X R30, RZ, RZ, R30, P2 ;  /* 0x000000ffff1e7224 */ /* 0x000fe400010e061e */
[C---:B------:R-:W-:Y:S02]  /*2880*/  IMAD R31, R20.reuse, 0x8, R1 ;  /* 0x00000008141f7824 */ /* 0x040fe400078e0201 */
[-C--:B------:R-:W-:Y:S01]  /*2890*/  IMAD.HI.U32 R21, R35, R17.reuse, RZ ;  /* 0x0000001123157227 */ /* 0x080fe200078e00ff */
[----:B------:R-:W-:Y:S02]  /*28a0*/  IADD3.X R23, P0, PT, R23, R30, RZ, P0, !PT ;  /* 0x0000001e17177210 */ /* 0x000fe4000071e4ff */
[----:B------:R1:W-:Y:S01]  /*28b0*/  STL.64 [R31], R36 ;  /* 0x000000241f007387 */ /* 0x0003e20000100a00 */
[----:B------:R-:W-:Y:S02]  /*28c0*/  IMAD R22, R35, R17, RZ ;  /* 0x0000001123167224 */ /* 0x000fe400078e02ff */
[----:B------:R-:W-:Y:S01]  /*28d0*/  IMAD.X R21, RZ, RZ, R21, P0 ;  /* 0x000000ffff157224 */ /* 0x000fe200000e0615 */
[----:B------:R-:W-:Y:S01]  /*28e0*/  ISETP.NE.AND P0, PT, R3, -0xf, PT ;  /* 0xfffffff10300780c */ /* 0x000fe20003f05270 */
[----:B------:R-:W-:Y:S01]  /*28f0*/  VIADD R20, R20, 0x1 ;  /* 0x0000000114147836 */ /* 0x000fe20000000000 */
[----:B------:R-:W-:-:S05]  /*2900*/  IADD3.X R22, P1, PT, R22, R23, RZ, P1, !PT ;  /* 0x0000001716167210 */ /* 0x000fca0000f3e4ff */
[----:B------:R-:W-:-:S06]  /*2910*/  IMAD.X R23, RZ, RZ, R21, P1 ;  /* 0x000000ffff177224 */ /* 0x000fcc00008e0615 */
[----:B-1----:R-:W-:Y:S05]  /*2920*/  @P0 BRA `(.L_x_67) ;  /* 0xfffffffc008c0947 */ /* 0x002fea000383ffff */
[----:B------:R-:W-:Y:S05]  /*2930*/  BSYNC.RECONVERGENT B5 ;  /* 0x0000000000057941 */ /* 0x000fea0003800200 */
.L_x_66:
[----:B------:R-:W-:-:S07]  /*2940*/  IMAD.MOV.U32 R19, RZ, RZ, R16 ;  /* 0x000000ffff137224 */ /* 0x000fce00078e0010 */
.L_x_65:
[----:B------:R-:W-:Y:S05]  /*2950*/  BSYNC.RECONVERGENT B4 ;  /* 0x0000000000047941 */ /* 0x000fea0003800200 */
.L_x_64:
        /* <DEDUP_REMOVED lines=11> */
[C---:B---3--:R-:W-:Y:S02]  /*2a10*/  @P0 SHF.L.U32 R21, R16.reuse, R31, RZ ;  /* 0x0000001f10150219 */ /* 0x048fe400000006ff */
[----:B0-----:R-:W-:Y:S02]  /*2a20*/  @P0 SHF.R.U64 R22, R33, R18, R35 ;  /* 0x0000001221160219 */ /* 0x001fe40000001223 */
[--C-:B------:R-:W-:Y:S02]  /*2a30*/  @P0 SHF.R.U32.HI R3, RZ, 0x1, R17.reuse ;  /* 0x00000001ff030819 */ /* 0x100fe40000011611 */
[----:B------:R-:W-:-:S02]  /*2a40*/  @P0 SHF.R.U64 R19, R16, 0x1, R17 ;  /* 0x0000000110130819 */ /* 0x000fc40000001211 */
[-C--:B------:R-:W-:Y:S02]  /*2a50*/  @P0 SHF.L.U64.HI R20, R16, R31.reuse, R17 ;  /* 0x0000001f10140219 */ /* 0x080fe40000010211 */
[----:B------:R-:W-:Y:S02]  /*2a60*/  @P0 SHF.R.U32.HI R33, RZ, R18, R35 ;  /* 0x00000012ff210219 */ /* 0x000fe40000011623 */
[----:B------:R-:W-:Y:S02]  /*2a70*/  @P0 LOP3.LUT R16, R21, R22, RZ, 0xfc, !PT ;  /* 0x0000001615100212 */ /* 0x000fe400078efcff */
[----:B----4-:R-:W-:Y:S02]  /*2a80*/  @P0 SHF.L.U32 R23, R14, R31, RZ ;  /* 0x0000001f0e170219 */ /* 0x010fe400000006ff */
[----:B------:R-:W-:Y:S02]  /*2a90*/  @P0 SHF.R.U64 R30, R19, R18, R3 ;  /* 0x00000012131e0219 */ /* 0x000fe40000001203 */
[----:B------:R-:W-:-:S02]  /*2aa0*/  @P0 LOP3.LUT R17, R20, R33, RZ, 0xfc, !PT ;  /* 0x0000002114110212 */ /* 0x000fc400078efcff */
[----:B------:R-:W-:Y:S02]  /*2ab0*/  @P0 SHF.L.U64.HI R22, R14, R31, R15 ;  /* 0x0000001f0e160219 */ /* 0x000fe4000001020f */
[----:B------:R-:W-:Y:S01]  /*2ac0*/  @P0 SHF.R.U32.HI R3, RZ, R18, R3 ;  /* 0x00000012ff030219 */ /* 0x000fe20000011603 */
[C---:B------:R-:W-:Y:S01]  /*2ad0*/  IMAD.SHL.U32 R18, R16.reuse, 0x4, RZ ;  /* 0x0000000410127824 */ /* 0x040fe200078e00ff */
        /* <DEDUP_REMOVED lines=16> */
[----:B------:R-:W-:Y:S02]  /*2be0*/  ISETP.NE.U32.AND P1, PT, R21, RZ, PT ;  /* 0x000000ff1500720c */ /* 0x000fe40003f25070 */
[----:B------:R-:W-:Y:S02]  /*2bf0*/  SEL R23, R16, R17, P0 ;  /* 0x0000001110177207 */ /* 0x000fe40000000000 */
[----:B------:R-:W-:Y:S01]  /*2c00*/  SEL R19, R20, R21, !P1 ;  /* 0x0000001514137207 */ /* 0x000fe20004800000 */
[----:B------:R-:W-:-:S05]  /*2c10*/  @!P0 IMAD.MOV R18, RZ, RZ, -R18 ;  /* 0x000000ffff128224 */ /* 0x000fca00078e0a12 */
[----:B------:R-:W0:Y:S02]  /*2c20*/  FLO.U32 R19, R19 ;  /* 0x0000001300137300 */ /* 0x000e2400000e0000 */
[C---:B0-----:R-:W-:Y:S02]  /*2c30*/  IADD3 R22, PT, PT, -R19.reuse, 0x1f, RZ ;  /* 0x0000001f13167810 */ /* 0x041fe40007ffe1ff */
[----:B------:R-:W-:-:S03]  /*2c40*/  IADD3 R3, PT, PT, -R19, 0x3f, RZ ;  /* 0x0000003f13037810 */ /* 0x000fc60007ffe1ff */
[----:B------:R-:W-:-:S05]  /*2c50*/  @P1 IMAD.MOV R3, RZ, RZ, R22 ;  /* 0x000000ffff031224 */ /* 0x000fca00078e0216 */
[----:B------:R-:W-:-:S13]  /*2c60*/  ISETP.NE.AND P1, PT, R3, RZ, PT ;  /* 0x000000ff0300720c */ /* 0x000fda0003f25270 */
[----:B------:R-:W-:Y:S05]  /*2c70*/  @!P1 BRA `(.L_x_69) ;  /* 0x0000000000289947 */ /* 0x000fea0003800000 */
[C---:B------:R-:W-:Y:S02]  /*2c80*/  LOP3.LUT R17, R3.reuse, 0x3f, RZ, 0xc0, !PT ;  /* 0x0000003f03117812 */ /* 0x040fe400078ec0ff */
        /* <DEDUP_REMOVED lines=9> */
.L_x_69:
[----:B------:R-:W-:Y:S05]  /*2d20*/  BSYNC.RECONVERGENT B4 ;  /* 0x0000000000047941 */ /* 0x000fea0003800200 */
.L_x_68:
        /* <DEDUP_REMOVED lines=21> */
[----:B------:R-:W-:Y:S01]  /*2e80*/  IMAD.X R17, RZ, RZ, R17, P2 ;  /* 0x000000ffff117224 */ /* 0x000fe200010e0611 */
[----:B------:R-:W-:Y:S01]  /*2e90*/  SHF.R.U32.HI R19, RZ, 0x1e, R15 ;  /* 0x0000001eff137819 */ /* 0x000fe2000001160f */
[----:B------:R-:W-:Y:S01]  /*2ea0*/  IMAD.IADD R3, R16, 0x1, -R3 ;  /* 0x0000000110037824 */ /* 0x000fe200078e0a03 */
[----:B------:R-:W-:-:S02]  /*2eb0*/  @!P0 LOP3.LUT R13, R13, 0x80000000, RZ, 0x3c, !PT ;  /* 0x800000000d0d8812 */ /* 0x000fc400078e3cff */
[----:B------:R-:W-:Y:S01]  /*2ec0*/  SHF.R.U64 R30, R30, 0xa, R17 ;  /* 0x0000000a1e1e7819 */ /* 0x000fe20000001211 */
[----:B------:R-:W-:Y:S01]  /*2ed0*/  IMAD.SHL.U32 R15, R3, 0x100000, RZ ;  /* 0x00100000030f7824 */ /* 0x000fe200078e00ff */
[----:B------:R-:W-:Y:S02]  /*2ee0*/  LEA.HI R3, R14, R19, RZ, 0x1 ;  /* 0x000000130e037211 */ /* 0x000fe400078f08ff */
[----:B------:R-:W-:-:S03]  /*2ef0*/  IADD3 R30, P2, PT, R30, 0x1, RZ ;  /* 0x000000011e1e7810 */ /* 0x000fc60007f5e0ff */
[----:B------:R-:W-:Y:S01]  /*2f00*/  @P1 IMAD.MOV R3, RZ, RZ, -R3 ;  /* 0x000000ffff031224 */ /* 0x000fe200078e0a03 */
[----:B------:R-:W-:-:S04]  /*2f10*/  LEA.HI.X R17, R17, RZ, RZ, 0x16, P2 ;  /* 0x000000ff11117211 */ /* 0x000fc800010fb4ff */
[--C-:B------:R-:W-:Y:S02]  /*2f20*/  SHF.R.U64 R30, R30, 0x1, R17.reuse ;  /* 0x000000011e1e7819 */ /* 0x100fe40000001211 */
[----:B------:R-:W-:Y:S02]  /*2f30*/  SHF.R.U32.HI R16, RZ, 0x1, R17 ;  /* 0x00000001ff107819 */ /* 0x000fe40000011611 */
[----:B------:R-:W-:-:S04]  /*2f40*/  IADD3 R30, P2, P3, RZ, RZ, R30 ;  /* 0x000000ffff1e7210 */ /* 0x000fc80007b5e01e */
[----:B------:R-:W-:-:S04]  /*2f50*/  IADD3.X R14, PT, PT, R15, 0x3fe00000, R16, P2, P3 ;  /* 0x3fe000000f0e7810 */ /* 0x000fc800017e6410 */
[----:B------:R-:W-:-:S07]  /*2f60*/  LOP3.LUT R31, R14, R13, RZ, 0xfc, !PT ;  /* 0x0000000d0e1f7212 */ /* 0x000fce00078efcff */
.L_x_63:
[----:B------:R-:W-:-:S04]  /*2f70*/  IMAD.MOV.U32 R13, RZ, RZ, 0x0 ;  /* 0x00000000ff0d7424 */ /* 0x000fc800078e00ff */
[----:B------:R-:W-:Y:S05]  /*2f80*/  RET.REL.NODEC R12 `(_Z24compute_auto_correlationPKdS0_Pym) ;  /* 0xffffffd00c1c7950 */ /* 0x000fea0003c3ffff */
.L_x_70:
        /* <DEDUP_REMOVED lines=15> */
.L_x_74:


//--------------------- .nv.global.init           --------------------------
	.section	.nv.global.init,"aw",@progbits
	.align	16
.nv.global.init:
	.type		__cudart_sin_cos_coeffs,@object
	.size		__cudart_sin_cos_coeffs,(__cudart_i2opi_d - __cudart_sin_cos_coeffs)
__cudart_sin_cos_coeffs:
        /*0000*/ 	.byte	0x46, 0xd2, 0xb0, 0x2c, 0xf1, 0xe5, 0x5a, 0xbe, 0x92, 0xe3, 0xac, 0x69, 0xe3, 0x1d, 0xc7, 0x3e
        /*0010*/ 	.byte	0xa1, 0x62, 0xdb, 0x19, 0xa0, 0x01, 0x2a, 0xbf, 0x18, 0x08, 0x11, 0x11, 0x11, 0x11, 0x81, 0x3f
        /*0020*/ 	.byte	0x54, 0x55, 0x55, 0x55, 0x55, 0x55, 0xc5, 0xbf, 0x00, 0x00, 0x00, 0x00, 0x00, 0x00, 0x00, 0x00
        /*0030*/ 	.byte	0x00, 0x00, 0x00, 0x00, 0x00, 0x00, 0x00, 0x00, 0x64, 0x81, 0xfd, 0x20, 0x83, 0xff, 0xa8, 0xbd
        /*0040*/ 	.byte	0x28, 0x85, 0xef, 0xc1, 0xa7, 0xee, 0x21, 0x3e, 0xd9, 0xe6, 0x06, 0x8e, 0x4f, 0x7e, 0x92, 0xbe
        /*0050*/ 	.byte	0xe9, 0xbc, 0xdd, 0x19, 0xa0, 0x01, 0xfa, 0x3e, 0x47, 0x5d, 0xc1, 0x16, 0x6c, 0xc1, 0x56, 0xbf
        /*0060*/ 	.byte	0x51, 0x55, 0x55, 0x55, 0x55, 0x55, 0xa5, 0x3f, 0x00, 0x00, 0x00, 0x00, 0x00, 0x00, 0xe0, 0xbf
        /*0070*/ 	.byte	0x00, 0x00, 0x00, 0x00, 0x00, 0x00, 0xf0, 0x3f, 0x00, 0x00, 0x00, 0x00, 0x00, 0x00, 0x00, 0x00
	.type		__cudart_i2opi_d,@object
	.size		__cudart_i2opi_d,(.L_0 - __cudart_i2opi_d)
__cudart_i2opi_d:
        /* <DEDUP_REMOVED lines=9> */
.L_0:


//--------------------- .nv.shared.reserved.0     --------------------------
	.section	.nv.shared.reserved.0,"aw",@nobits
	.weak		__nv_reservedSMEM_offset_0_alias
	.size		__nv_reservedSMEM_offset_0_alias, 0, 64
	.other		__nv_reservedSMEM_offset_0_alias,@"STO_CUDA_RESERVED_SHARED STV_DEFAULT"
__nv_reservedSMEM_offset_0_alias:
	.zero		0
	.zero		64


//--------------------- .nv.constant0._Z25compute_cross_correlationPKdS0_S0_S0_Pym --------------------------
	.section	.nv.constant0._Z25compute_cross_correlationPKdS0_S0_S0_Pym,"a",@progbits
	.sectionflags	@""
	.align	4
.nv.constant0._Z25compute_cross_correlationPKdS0_S0_S0_Pym:
	.zero		944


//--------------------- .nv.constant0._Z24compute_auto_correlationPKdS0_Pym --------------------------
	.section	.nv.constant0._Z24compute_auto_correlationPKdS0_Pym,"a",@progbits
	.sectionflags	@""
	.align	4
.nv.constant0._Z24compute_auto_correlationPKdS0_Pym:
	.zero		928


//--------------------- SYMBOLS --------------------------

	.type		.nv.reservedSmem.offset0,@object
	.size		.nv.reservedSmem.offset0,0x4
